def gluon_tcgen05(
    a_ptr,
    b_ptr,
    c_ptr,
    M,
    N,
    K,
    stride_am,
    stride_bk,
    stride_cm,
    BLOCK_M: gl.constexpr,
    BLOCK_N: gl.constexpr,
    BLOCK_K: gl.constexpr,
    DTYPE: gl.constexpr,
    A_LAYOUT: gl.constexpr,
    B_LAYOUT: gl.constexpr,
    C_LAYOUT: gl.constexpr,
    B_SHAPE: gl.constexpr,
    TMEM_LAYOUT: gl.constexpr,
    TMEM_REG: gl.constexpr,
    TRANS_B: gl.constexpr,
    NUM_BUFFERS: gl.constexpr,
):
    a_desc = tma.make_tensor_descriptor(
        a_ptr, [M, K], [stride_am, 1], [BLOCK_M, BLOCK_K], A_LAYOUT
    )
    b_desc = tma.make_tensor_descriptor(
        b_ptr,
        [N, K] if TRANS_B else [K, N],
        [stride_bk, 1],
        B_SHAPE,
        B_LAYOUT,
    )
    c_desc = tma.make_tensor_descriptor(
        c_ptr, [M, N], [stride_cm, 1], [BLOCK_M, BLOCK_N], C_LAYOUT
    )

    a_bufs = gl.allocate_shared_memory(
        DTYPE, [NUM_BUFFERS, BLOCK_M, BLOCK_K], A_LAYOUT
    )
    b_bufs = gl.allocate_shared_memory(DTYPE, [NUM_BUFFERS] + B_SHAPE, B_LAYOUT)

    pid_m = gl.program_id(0)
    pid_n = gl.program_id(1)
    off_m = pid_m * BLOCK_M
    off_n = pid_n * BLOCK_N

    tma_bars = gl.allocate_shared_memory(
        gl.int64, [NUM_BUFFERS, 1], mbarrier.MBarrierLayout()
    )
    mma_bars = gl.allocate_shared_memory(
        gl.int64, [NUM_BUFFERS, 1], mbarrier.MBarrierLayout()
    )
    for i in gl.static_range(NUM_BUFFERS):
        mbarrier.init(tma_bars.index(i), count=1)
        mbarrier.init(mma_bars.index(i), count=1)

    acc_tmem = allocate_tensor_memory(gl.float32, [BLOCK_M, BLOCK_N], TMEM_LAYOUT)
    idx = 0
    phase = 0
    use_acc = False
    for k in range(0, K, BLOCK_K):
        a = a_bufs.index(idx)
        b = b_bufs.index(idx)
        tma_bar = tma_bars.index(idx)
        mma_bar = mma_bars.index(idx)
        mbarrier.expect(
            tma_bar, a_desc.block_type.nbytes + b_desc.block_type.nbytes
        )
        tma.async_copy_global_to_shared(a_desc, [off_m, k], tma_bar, a)
        tma.async_copy_global_to_shared(
            b_desc, [off_n, k] if TRANS_B else [k, off_n], tma_bar, b
        )
        mbarrier.wait(tma_bar, phase=phase)

        if TRANS_B:
            b = b.permute((1, 0))
        tcgen05_mma(a, b, acc_tmem, use_acc=use_acc)
        tcgen05_commit(mma_bar)
        mbarrier.wait(mma_bar, phase=phase)
        use_acc = True

        idx += 1
        if idx == NUM_BUFFERS:
            idx = 0
            phase ^= 1

    for i in gl.static_range(NUM_BUFFERS):
        mbarrier.invalidate(tma_bars.index(i))
        mbarrier.invalidate(mma_bars.index(i))

    acc = acc_tmem.load(TMEM_REG)
    c_smem = gl.allocate_shared_memory(DTYPE, [BLOCK_M, BLOCK_N], C_LAYOUT)
    c_smem.store(acc.to(DTYPE))
    fence_async_shared()
    tma.async_copy_shared_to_global(c_desc, [off_m, off_n], c_smem)
    tma.store_wait(pendings=0)

# config = {"BLOCK_K": 64, "BLOCK_M": 128, "BLOCK_N": 128, "arch": "sm_100", "dtype": "fp16", "num_buffers": 1, "num_warps": 8, "trans_b": 1}
# arch = sm_100


// ===== COMPILED SASS (sm_100a) =====

	.target	sm_100a

	.elftype	@"ET_EXEC"


//--------------------- .note.nv.tkinfo           --------------------------
	.section	.note.nv.tkinfo,"",@"SHT_NOTE"
	.sectionflags	@"SHF_NOTE_NV_TKINFO"
	.tkinfo
        /*0018*/ 	.word	0x00000081
        /*0030*/ 	.string	""
        /*0030*/ 	.string	"ptxas-blackwell"
        /*0030*/ 	.string	"Cuda compilation tools, release 12.9, V12.9.86"
        /*0030*/ 	.string	"Build cuda_12.9.r12.9/compiler.36037853_0"
        /*0030*/ 	.string	"-v  -suppress-debug-info  -lineinfo  -arch sm_100a "



//--------------------- .note.nv.cuver            --------------------------
	.section	.note.nv.cuver,"",@"SHT_NOTE"
	.sectionflags	@"SHF_NOTE_NV_CUVER"
        /*0018*/ 	.short	0x0001
        /*001a*/ 	.short	0x0064
        /*001c*/ 	.short	0x0001
        /*001e*/ 	.short	0x0000
        /*0020*/ 	.short	0x0001
        /*0022*/ 	.short	0x0000


//--------------------- .nv.info                  --------------------------
	.section	.nv.info,"",@"SHT_CUDA_INFO"
	.align	4


	//----- nvinfo : EIATTR_REGCOUNT
	.align		4
        /*0000*/ 	.byte	0x04, 0x2f
        /*0002*/ 	.short	(.L_4 - .L_3)
	.align		4
.L_3:
        /*0004*/ 	.word	index@(gluon_tcgen05)
        /*0008*/ 	.word	0x00000047


	//----- nvinfo : EIATTR_FRAME_SIZE
	.align		4
.L_4:
        /*000c*/ 	.byte	0x04, 0x11
        /*000e*/ 	.short	(.L_6 - .L_5)
	.align		4
.L_5:
        /*0010*/ 	.word	index@($__internal_2_$__cuda_sm10x_tcgen05_guardrail_trap_unallocated_columns_being_dealloced)
        /*0014*/ 	.word	0x00000000


	//----- nvinfo : EIATTR_FRAME_SIZE
	.align		4
.L_6:
        /*0018*/ 	.byte	0x04, 0x11
        /*001a*/ 	.short	(.L_8 - .L_7)
	.align		4
.L_7:
        /*001c*/ 	.word	index@($__internal_1_$__cuda_sm10x_tcgen05_guardrail_trap_phase_invalid_during_alloc)
        /*0020*/ 	.word	0x00000000


	//----- nvinfo : EIATTR_FRAME_SIZE
	.align		4
.L_8:
        /*0024*/ 	.byte	0x04, 0x11
        /*0026*/ 	.short	(.L_10 - .L_9)
	.align		4
.L_9:
        /*0028*/ 	.word	index@($__internal_0_$__cuda_sm10x_tcgen05_guardrail_trap_col_being_dealloced_not_returned_by_alloc)
        /*002c*/ 	.word	0x00000000


	//----- nvinfo : EIATTR_FRAME_SIZE
	.align		4
.L_10:
        /*0030*/ 	.byte	0x04, 0x11
        /*0032*/ 	.short	(.L_12 - .L_11)
	.align		4
.L_11:
        /*0034*/ 	.word	index@(gluon_tcgen05)
        /*0038*/ 	.word	0x00000000


	//----- nvinfo : EIATTR_MIN_STACK_SIZE
	.align		4
.L_12:
        /*003c*/ 	.byte	0x04, 0x12
        /*003e*/ 	.short	(.L_14 - .L_13)
	.align		4
.L_13:
        /*0040*/ 	.word	index@(gluon_tcgen05)
        /*0044*/ 	.word	0x00000000
.L_14:


//--------------------- .nv.info.gluon_tcgen05    --------------------------
	.section	.nv.info.gluon_tcgen05,"",@"SHT_CUDA_INFO"
	.sectionflags	@""
	.align	4


	//----- nvinfo : EIATTR_CUDA_API_VERSION
	.align		4
        /*0000*/ 	.byte	0x04, 0x37
        /*0002*/ 	.short	(.L_16 - .L_15)
.L_15:
        /*0004*/ 	.word	0x00000081


	//----- nvinfo : EIATTR_KPARAM_INFO
	.align		4
.L_16:
        /*0008*/ 	.byte	0x04, 0x17
        /*000a*/ 	.short	(.L_18 - .L_17)
.L_17:
        /*000c*/ 	.word	0x00000000
        /*0010*/ 	.short	0x000a
        /*0012*/ 	.short	0x0048
        /*0014*/ 	.byte	0x00, 0xf4, 0x21, 0x00


	//----- nvinfo : EIATTR_KPARAM_INFO
	.align		4
.L_18:
        /*0018*/ 	.byte	0x04, 0x17
        /*001a*/ 	.short	(.L_20 - .L_19)
.L_19:
        /*001c*/ 	.word	0x00000000
        /*0020*/ 	.short	0x0009
        /*0022*/ 	.short	0x0040
        /*0024*/ 	.byte	0x00, 0xf4, 0x21, 0x00


	//----- nvinfo : EIATTR_KPARAM_INFO
	.align		4
.L_20:
        /*0028*/ 	.byte	0x04, 0x17
        /*002a*/ 	.short	(.L_22 - .L_21)
.L_21:
        /*002c*/ 	.word	0x00000000
        /*0030*/ 	.short	0x0008
        /*0032*/ 	.short	0x0038
        /*0034*/ 	.byte	0x00, 0xf0, 0x21, 0x00


	//----- nvinfo : EIATTR_KPARAM_INFO
	.align		4
.L_22:
        /*0038*/ 	.byte	0x04, 0x17
        /*003a*/ 	.short	(.L_24 - .L_23)
.L_23:
        /*003c*/ 	.word	0x00000000
        /*0040*/ 	.short	0x0007
        /*0042*/ 	.short	0x0030
        /*0044*/ 	.byte	0x00, 0xf0, 0x21, 0x00


	//----- nvinfo : EIATTR_KPARAM_INFO
	.align		4
.L_24:
        /*0048*/ 	.byte	0x04, 0x17
        /*004a*/ 	.short	(.L_26 - .L_25)
.L_25:
        /*004c*/ 	.word	0x00000000
        /*0050*/ 	.short	0x0006
        /*0052*/ 	.short	0x0028
        /*0054*/ 	.byte	0x00, 0xf0, 0x21, 0x00


	//----- nvinfo : EIATTR_KPARAM_INFO
	.align		4
.L_26:
        /*0058*/ 	.byte	0x04, 0x17
        /*005a*/ 	.short	(.L_28 - .L_27)
.L_27:
        /*005c*/ 	.word	0x00000000
        /*0060*/ 	.short	0x0005
        /*0062*/ 	.short	0x0020
        /*0064*/ 	.byte	0x00, 0xf0, 0x11, 0x00


	//----- nvinfo : EIATTR_KPARAM_INFO
	.align		4
.L_28:
        /*0068*/ 	.byte	0x04, 0x17
        /*006a*/ 	.short	(.L_30 - .L_29)
.L_29:
        /*006c*/ 	.word	0x00000000
        /*0070*/ 	.short	0x0004
        /*0072*/ 	.short	0x001c
        /*0074*/ 	.byte	0x00, 0xf0, 0x11, 0x00


	//----- nvinfo : EIATTR_KPARAM_INFO
	.align		4
.L_30:
        /*0078*/ 	.byte	0x04, 0x17
        /*007a*/ 	.short	(.L_32 - .L_31)
.L_31:
        /*007c*/ 	.word	0x00000000
        /*0080*/ 	.short	0x0003
        /*0082*/ 	.short	0x0018
        /*0084*/ 	.byte	0x00, 0xf0, 0x11, 0x00


	//----- nvinfo : EIATTR_KPARAM_INFO
	.align		4
.L_32:
        /*0088*/ 	.byte	0x04, 0x17
        /*008a*/ 	.short	(.L_34 - .L_33)
.L_33:
        /*008c*/ 	.word	0x00000000
        /*0090*/ 	.short	0x0002
        /*0092*/ 	.short	0x0010
        /*0094*/ 	.byte	0x00, 0xf4, 0x21, 0x00


	//----- nvinfo : EIATTR_KPARAM_INFO
	.align		4
.L_34:
        /*0098*/ 	.byte	0x04, 0x17
        /*009a*/ 	.short	(.L_36 - .L_35)
.L_35:
        /*009c*/ 	.word	0x00000000
        /*00a0*/ 	.short	0x0001
        /*00a2*/ 	.short	0x0008
        /*00a4*/ 	.byte	0x00, 0xf4, 0x21, 0x00


	//----- nvinfo : EIATTR_KPARAM_INFO
	.align		4
.L_36:
        /*00a8*/ 	.byte	0x04, 0x17
        /*00aa*/ 	.short	(.L_38 - .L_37)
.L_37:
        /*00ac*/ 	.word	0x00000000
        /*00b0*/ 	.short	0x0000
        /*00b2*/ 	.short	0x0000
        /*00b4*/ 	.byte	0x00, 0xf4, 0x21, 0x00


	//----- nvinfo : EIATTR_AT_ENTRY_FRAGMENTS
	.align		4
.L_38:
        /*00b8*/ 	.byte	0x04, 0x4f
        /*00ba*/ 	.short	(.L_40 - .L_39)


	//   ....[0]....
.L_39:
        /*00bc*/ 	.word	0x00000004


	//----- nvinfo : EIATTR_RESERVED_SMEM_USED
	.align		4
.L_40:
        /*00c0*/ 	.byte	0x01, 0x41
	.zero		2


	//----- nvinfo : EIATTR_SPARSE_MMA_MASK
	.align		4
        /*00c4*/ 	.byte	0x03, 0x50
        /*00c6*/ 	.short	0x0000


	//----- nvinfo : EIATTR_TCGEN05_1CTA_USED
	.align		4
        /*00c8*/ 	.byte	0x01, 0x51
	.zero		2


	//----- nvinfo : EIATTR_MAXREG_COUNT
	.align		4
        /*00cc*/ 	.byte	0x03, 0x1b
        /*00ce*/ 	.short	0x00ff


	//----- nvinfo : EIATTR_NUM_BARRIERS
	.align		4
        /*00d0*/ 	.byte	0x02, 0x4c
        /*00d2*/ 	.byte	0x01
	.zero		1


	//----- nvinfo : EIATTR_INT_WARP_WIDE_INSTR_OFFSETS
	.align		4
        /*00d4*/ 	.byte	0x04, 0x31
        /*00d6*/ 	.short	(.L_42 - .L_41)


	//   ....[0]....
.L_41:
        /*00d8*/ 	.word	0x00001760


	//   ....[1]....
        /*00dc*/ 	.word	0x00001780


	//   ....[2]....
        /*00e0*/ 	.word	0x00001800


	//   ....[3]....
        /*00e4*/ 	.word	0x00001920


	//   ....[4]....
        /*00e8*/ 	.word	0x00001930


	//   ....[5]....
        /*00ec*/ 	.word	0x00001940


	//   ....[6]....
        /*00f0*/ 	.word	0x00001950


	//   ....[7]....
        /*00f4*/ 	.word	0x00001c00


	//   ....[8]....
        /*00f8*/ 	.word	0x00001c10


	//   ....[9]....
        /*00fc*/ 	.word	0x00001d30


	//   ....[10]....
        /*0100*/ 	.word	0x00001d40


	//   ....[11]....
        /*0104*/ 	.word	0x00001d90


	//   ....[12]....
        /*0108*/ 	.word	0x00001dd0


	//   ....[13]....
        /*010c*/ 	.word	0x00001f60


	//   ....[14]....
        /*0110*/ 	.word	0x00001f70


	//   ....[15]....
        /*0114*/ 	.word	0x000021a0


	//   ....[16]....
        /*0118*/ 	.word	0x000021b0


	//   ....[17]....
        /*011c*/ 	.word	0x000026a0


	//   ....[18]....
        /*0120*/ 	.word	0x000026f0


	//----- nvinfo : EIATTR_COOP_GROUP_MASK_REGIDS
	.align		4
.L_42:
        /*0124*/ 	.byte	0x04, 0x29
        /*0126*/ 	.short	(.L_44 - .L_43)


	//   ....[0]....
.L_43:
        /*0128*/ 	.word	0xffffffff


	//   ....[1]....
        /*012c*/ 	.word	0xffffffff


	//   ....[2]....
        /*0130*/ 	.word	0xffffffff


	//   ....[3]....
        /*0134*/ 	.word	0xffffffff


	//   ....[4]....
        /*0138*/ 	.word	0xffffffff


	//   ....[5]....
        /*013c*/ 	.word	0xffffffff


	//   ....[6]....
        /*0140*/ 	.word	0xffffffff


	//   ....[7]....
        /*0144*/ 	.word	0xffffffff


	//   ....[8]....
        /*0148*/ 	.word	0xffffffff


	//   ....[9]....
        /*014c*/ 	.word	0xffffffff


	//----- nvinfo : EIATTR_COOP_GROUP_INSTR_OFFSETS
	.align		4
.L_44:
        /*0150*/ 	.byte	0x04, 0x28
        /*0152*/ 	.short	(.L_46 - .L_45)


	//   ....[0]....
.L_45:
        /*0154*/ 	.word	0x00000050


	//   ....[1]....
        /*0158*/ 	.word	0x00000310


	//   ....[2]....
        /*015c*/ 	.word	0x00000500


	//   ....[3]....
        /*0160*/ 	.word	0x000009a0


	//   ....[4]....
        /*0164*/ 	.word	0x00000ae0


	//   ....[5]....
        /*0168*/ 	.word	0x00000fe0


	//   ....[6]....
        /*016c*/ 	.word	0x00001120


	//   ....[7]....
        /*0170*/ 	.word	0x00001610


	//   ....[8]....
        /*0174*/ 	.word	0x00002530


	//   ....[9]....
        /*0178*/ 	.word	0x000027a0


	//----- nvinfo : EIATTR_VRC_CTA_INIT_COUNT
	.align		4
.L_46:
        /*017c*/ 	.byte	0x02, 0x4a
        /*017e*/ 	.byte	0x80
	.zero		1


	//----- nvinfo : EIATTR_MBARRIER_INSTR_OFFSETS
	.align		4
        /*0180*/ 	.byte	0x04, 0x39
        /*0182*/ 	.short	(.L_48 - .L_47)


	//   ....[0]....
.L_47:
        /*0184*/ 	.word	0x00001820
        /*0188*/ 	.word	0x000000ff
        /*018c*/ 	.word	0x00008000
        /*0190*/ 	.short	0x0100
        /*0192*/ 	.byte	0x08
	.zero		1


	//   ....[1]....
        /*0194*/ 	.word	0x00001830
        /*0198*/ 	.word	0x000000ff
        /*019c*/ 	.word	0x00008010
        /*01a0*/ 	.short	0x0100
        /*01a2*/ 	.byte	0x08
	.zero		1


	//   ....[2]....
        /*01a4*/ 	.word	0x00001ac0
        /*01a8*/ 	.word	0x000000ff
        /*01ac*/ 	.word	0x00008000
        /*01b0*/ 	.short	0x010a
        /*01b2*/ 	.byte	0x08
	.zero		1


	//   ....[3]....
        /*01b4*/ 	.word	0x00001c60
        /*01b8*/ 	.word	0x000000ff
        /*01bc*/ 	.word	0x00008010
        /*01c0*/ 	.short	0x010a
        /*01c2*/ 	.byte	0x08
	.zero		1


	//   ....[4]....
        /*01c4*/ 	.word	0x00001e40
        /*01c8*/ 	.word	0x000000ff
        /*01cc*/ 	.word	0x00008000
        /*01d0*/ 	.short	0x010a
        /*01d2*/ 	.byte	0x08
	.zero		1


	//   ....[5]....
        /*01d4*/ 	.word	0x00001fb0
        /*01d8*/ 	.word	0x000000ff
        /*01dc*/ 	.word	0x00008010
        /*01e0*/ 	.short	0x010a
        /*01e2*/ 	.byte	0x08
	.zero		1


	//   ....[6]....
        /*01e4*/ 	.word	0x00002040
        /*01e8*/ 	.word	0x000000ff
        /*01ec*/ 	.word	0x00008000
        /*01f0*/ 	.short	0x0108
        /*01f2*/ 	.byte	0x08
	.zero		1


	//   ....[7]....
        /*01f4*/ 	.word	0x00002050
        /*01f8*/ 	.word	0x000000ff
        /*01fc*/ 	.word	0x00008010
        /*0200*/ 	.short	0x0108
        /*0202*/ 	.byte	0x08
	.zero		1


	//   ....[8]....
        /*0204*/ 	.word	0x000027c0
        /*0208*/ 	.word	0x000000ff
        /*020c*/ 	.word	0x00008000
        /*0210*/ 	.short	0x010a
        /*0212*/ 	.byte	0x08
	.zero		1


	//   ....[9]....
        /*0214*/ 	.word	0x000027f0
        /*0218*/ 	.word	0x000000ff
        /*021c*/ 	.word	0x00008010
        /*0220*/ 	.short	0x010a
        /*0222*/ 	.byte	0x08
	.zero		1


	//   ....[10]....
        /*0224*/ 	.word	0x00002820
        /*0228*/ 	.word	0x000000ff
        /*022c*/ 	.word	0x00008000
        /*0230*/ 	.short	0x010a
        /*0232*/ 	.byte	0x08
	.zero		1


	//   ....[11]....
        /*0234*/ 	.word	0x00002850
        /*0238*/ 	.word	0x000000ff
        /*023c*/ 	.word	0x00008010
        /*0240*/ 	.short	0x010a
        /*0242*/ 	.byte	0x08
	.zero		1


	//----- nvinfo : EIATTR_NUM_MBARRIERS
	.align		4
.L_48:
        /*0244*/ 	.byte	0x03, 0x38
        /*0246*/ 	.short	0x0002


	//----- nvinfo : EIATTR_EXIT_INSTR_OFFSETS
	.align		4
        /*0248*/ 	.byte	0x04, 0x1c
        /*024a*/ 	.short	(.L_50 - .L_49)


	//   ....[0]....
.L_49:
        /*024c*/ 	.word	0x000027b0


	//----- nvinfo : EIATTR_REQNTID
	.align		4
.L_50:
        /*0250*/ 	.byte	0x04, 0x10
        /*0252*/ 	.short	(.L_52 - .L_51)
.L_51:
        /*0254*/ 	.word	0x00000100
        /*0258*/ 	.word	0x00000001
        /*025c*/ 	.word	0x00000001


	//----- nvinfo : EIATTR_CRS_STACK_SIZE
	.align		4
.L_52:
        /*0260*/ 	.byte	0x04, 0x1e
        /*0262*/ 	.short	(.L_54 - .L_53)
.L_53:
        /*0264*/ 	.word	0x00000000


	//----- nvinfo : EIATTR_CBANK_PARAM_SIZE
	.align		4
.L_54:
        /*0268*/ 	.byte	0x03, 0x19
        /*026a*/ 	.short	0x0050


	//----- nvinfo : EIATTR_PARAM_CBANK
	.align		4
        /*026c*/ 	.byte	0x04, 0x0a
        /*026e*/ 	.short	(.L_56 - .L_55)
	.align		4
.L_55:
        /*0270*/ 	.word	index@(.nv.constant0.gluon_tcgen05)
        /*0274*/ 	.short	0x0380
        /*0276*/ 	.short	0x0050


	//----- nvinfo : EIATTR_SW_WAR
	.align		4
.L_56:
        /*0278*/ 	.byte	0x04, 0x36
        /*027a*/ 	.short	(.L_58 - .L_57)
.L_57:
        /*027c*/ 	.word	0x00000008
.L_58:


//--------------------- .nv.compat                --------------------------
	.section	.nv.compat,"",@"SHT_CUDA_COMPAT_INFO"
	.align	4
        /*0000*/ 	.byte	0x02, 0x02, 0x02, 0x00, 0x02, 0x05, 0x05, 0x00, 0x02, 0x03, 0x03, 0x00, 0x02, 0x06, 0x01, 0x00


//--------------------- .nv.callgraph             --------------------------
	.section	.nv.callgraph,"",@"SHT_CUDA_CALLGRAPH"
	.align	4
	.sectionentsize	8
	.align		4
        /*0000*/ 	.word	0x00000000
	.align		4
        /*0004*/ 	.word	0xffffffff
	.align		4
        /*0008*/ 	.word	0x00000000
	.align		4
        /*000c*/ 	.word	0xfffffffe
	.align		4
        /*0010*/ 	.word	0x00000000
	.align		4
        /*0014*/ 	.word	0xfffffffd
	.align		4
        /*0018*/ 	.word	0x00000000
	.align		4
        /*001c*/ 	.word	0xfffffffc


//--------------------- .text.gluon_tcgen05       --------------------------
	.section	.text.gluon_tcgen05,"ax",@progbits
	.align	128
        .global         gluon_tcgen05
        .type           gluon_tcgen05,@function
        .size           gluon_tcgen05,(.L_x_73 - gluon_tcgen05)
        .other          gluon_tcgen05,@"STO_CUDA_ENTRY STV_DEFAULT"
gluon_tcgen05:
.text.gluon_tcgen05:
[----:B------:R-:W1:Y:S01]  /*0000*/  LDC R1, c[0x0][0x37c] ;  /* 0x0000df00ff017b82 */ /* 0x000e620000000800 */
[----:B------:R-:W2:Y:S02]  /*0010*/  S2R R0, SR_TID.X ;  /* 0x0000000000007919 */ /* 0x000ea40000002100 */
[----:B--2---:R-:W-:-:S13]  /*0020*/  ISETP.GE.U32.AND P2, PT, R0, 0x20, PT ;  /* 0x000000200000780c */ /* 0x004fda0003f46070 */
[----:B------:R-:W-:Y:S05]  /*0030*/  @P2 BRA `(.L_x_0) ;  /* 0x0000000000b82947 */ /* 0x000fea0003800000 */
[----:B------:R-:W2:Y:S01]  /*0040*/  S2UR UR6, SR_CgaCtaId ;  /* 0x00000000000679c3 */ /* 0x000ea20000008800 */
[----:B------:R-:W-:Y:S01]  /*0050*/  NOP ;  /* 0x0000000000007918 */ /* 0x000fe20000000000 */
[----:B------:R-:W-:Y:S02]  /*0060*/  UMOV UR4, 0x40 ;  /* 0x0000004000047882 */ /* 0x000fe40000000000 */
[----:B--2---:R-:W-:-:S09]  /*0070*/  ULEA UR4, UR6, UR4, 0x18 ;  /* 0x0000000406047291 */ /* 0x004fd2000f8ec0ff */
[----:B------:R-:W2:Y:S01]  /*0080*/  LDS.U8 R2, [UR4] ;  /* 0x00000004ff027984 */ /* 0x000ea20008000000 */
[----:B------:R-:W-:Y:S02]  /*0090*/  UMOV UR4, 0x400 ;  /* 0x0000040000047882 */ /* 0x000fe40000000000 */
[----:B------:R-:W-:Y:S01]  /*00a0*/  ULEA UR4, UR6, UR4, 0x18 ;  /* 0x0000000406047291 */ /* 0x000fe2000f8ec0ff */
[----:B--2---:R-:W-:-:S13]  /*00b0*/  ISETP.NE.AND P0, PT, R2, RZ, PT ;  /* 0x000000ff0200720c */ /* 0x004fda0003f05270 */
[----:B------:R-:W-:Y:S05]  /*00c0*/  @P0 BRA `(.L_x_1) ;  /* 0x00000000007c0947 */ /* 0x000fea0003800000 */
[----:B------:R-:W-:-:S13]  /*00d0*/  ELECT P0, URZ, PT ;  /* 0x0000000000ff782f */ /* 0x000fda0003800000 */
[----:B------:R-:W-:Y:S05]  /*00e0*/  @!P0 BRA `(.L_x_2) ;  /* 0x0000000000848947 */ /* 0x000fea0003800000 */
[----:B------:R-:W-:Y:S01]  /*00f0*/  UMOV UR5, 0x4 ;  /* 0x0000000400057882 */ /* 0x000fe20000000000 */
[----:B------:R-:W-:Y:S02]  /*0100*/  IMAD.MOV.U32 R5, RZ, RZ, 0x1 ;  /* 0x00000001ff057424 */ /* 0x000fe400078e00ff */
[----:B------:R-:W-:Y:S02]  /*0110*/  IMAD.MOV.U32 R3, RZ, RZ, 0xf ;  /* 0x0000000fff037424 */ /* 0x000fe400078e00ff */
[----:B------:R-:W-:Y:S04]  /*0120*/  DEPBAR.LE SB2, 0x36 ;  /* 0x0000ad800000791a */ /* 0x000fe80000000000 */
[----:B------:R-:W2:Y:S02]  /*0130*/  UTCATOMSWS.FIND_AND_SET.ALIGN UP0, UR5, UR5 ;  /* 0x00000005000575e3 */ /* 0x000ea40008000800 */
[----:B--2---:R-:W-:-:S04]  /*0140*/  PLOP3.LUT P0, PT, PT, PT, UP0, 0x80, 0x8 ;  /* 0x000000000008781c */ /* 0x004fc80003f0f008 */
[----:B------:R-:W-:-:S04]  /*0150*/  SEL R2, RZ, 0xffffffff, !P0 ;  /* 0xffffffffff027807 */ /* 0x000fc80004000000 */
[----:B------:R-:W-:Y:S01]  /*0160*/  ISETP.NE.AND P0, PT, R2, RZ, PT ;  /* 0x000000ff0200720c */ /* 0x000fe20003f05270 */
[----:B------:R-:W-:-:S12]  /*0170*/  IMAD.U32 R2, RZ, RZ, UR5 ;  /* 0x00000005ff027e24 */ /* 0x000fd8000f8e00ff */
[----:B------:R-:W-:Y:S05]  /*0180*/  @P0 BRA `(.L_x_3) ;  /* 0x0000000000240947 */ /* 0x000fea0003800000 */
.L_x_4:
[----:B------:R-:W-:Y:S05]  /*0190*/  NANOSLEEP 0x64 ;  /* 0x000000640000795d */ /* 0x000fea0003800000 */
[----:B------:R-:W-:-:S05]  /*01a0*/  UMOV UR5, 0x4 ;  /* 0x0000000400057882 */ /* 0x000fca0000000000 */
[----:B------:R-:W-:Y:S04]  /*01b0*/  DEPBAR.LE SB2, 0x36 ;  /* 0x0000ad800000791a */ /* 0x000fe80000000000 */
[----:B------:R-:W2:Y:S02]  /*01c0*/  UTCATOMSWS.FIND_AND_SET.ALIGN UP0, UR5, UR5 ;  /* 0x00000005000575e3 */ /* 0x000ea40008000800 */
[----:B--2---:R-:W-:-:S04]  /*01d0*/  PLOP3.LUT P0, PT, PT, PT, UP0, 0x80, 0x8 ;  /* 0x000000000008781c */ /* 0x004fc80003f0f008 */
[----:B------:R-:W-:-:S04]  /*01e0*/  SEL R2, RZ, 0xffffffff, !P0 ;  /* 0xffffffffff027807 */ /* 0x000fc80004000000 */
[----:B------:R-:W-:Y:S01]  /*01f0*/  ISETP.NE.AND P0, PT, R2, RZ, PT ;  /* 0x000000ff0200720c */ /* 0x000fe20003f05270 */
[----:B------:R-:W-:-:S12]  /*0200*/  IMAD.U32 R2, RZ, RZ, UR5 ;  /* 0x00000005ff027e24 */ /* 0x000fd8000f8e00ff */
[----:B------:R-:W-:Y:S05]  /*0210*/  @!P0 BRA `(.L_x_4) ;  /* 0xfffffffc00dc8947 */ /* 0x000fea000383ffff */
.L_x_3:
[C---:B------:R-:W-:Y:S01]  /*0220*/  VIADD R4, R2.reuse, 0x10 ;  /* 0x0000001002047836 */ /* 0x040fe20000000000 */
[----:B------:R-:W-:Y:S01]  /*0230*/  UMOV UR5, 0x50 ;  /* 0x0000005000057882 */ /* 0x000fe20000000000 */
[----:B------:R-:W-:Y:S01]  /*0240*/  SHF.L.U32 R3, R3, R2, RZ ;  /* 0x0000000203037219 */ /* 0x000fe200000006ff */
[----:B------:R-:W-:Y:S01]  /*0250*/  ULEA UR5, UR6, UR5, 0x18 ;  /* 0x0000000506057291 */ /* 0x000fe2000f8ec0ff */
[----:B------:R-:W-:Y:S01]  /*0260*/  IMAD.SHL.U32 R2, R2, 0x20, RZ ;  /* 0x0000002002027824 */ /* 0x000fe200078e00ff */
[----:B------:R-:W-:-:S04]  /*0270*/  SHF.L.U32 R4, R5, R4, RZ ;  /* 0x0000000405047219 */ /* 0x000fc800000006ff */
[----:B------:R-:W-:-:S05]  /*0280*/  LOP3.LUT R3, R4, R3, RZ, 0xfc, !PT ;  /* 0x0000000304037212 */ /* 0x000fca00078efcff */
[----:B------:R2:W-:Y:S04]  /*0290*/  ATOMS.OR RZ, [UR5], R3 ;  /* 0x00000003ffff798c */ /* 0x0005e8000b000005 */
[----:B------:R2:W-:Y:S01]  /*02a0*/  STS [UR4], R2 ;  /* 0x00000002ff007988 */ /* 0x0005e20008000804 */
[----:B------:R-:W-:Y:S05]  /*02b0*/  BRA `(.L_x_2) ;  /* 0x0000000000107947 */ /* 0x000fea0003800000 */
.L_x_1:
[----:B------:R-:W-:Y:S01]  /*02c0*/  IMAD.MOV.U32 R3, RZ, RZ, -0x1 ;  /* 0xffffffffff037424 */ /* 0x000fe200078e00ff */
[----:B------:R-:W-:-:S04]  /*02d0*/  MOV R2, 0x300 ;  /* 0x0000030000027802 */ /* 0x000fc80000000f00 */
[----:B------:R2:W-:Y:S03]  /*02e0*/  STS [UR4], R3 ;  /* 0x00000003ff007988 */ /* 0x0005e60008000804 */
[----:B-12---:R-:W-:Y:S05]  /*02f0*/  CALL.REL.NOINC `($__internal_1_$__cuda_sm10x_tcgen05_guardrail_trap_phase_invalid_during_alloc) ;  /* 0x00000024006c7944 */ /* 0x006fea0003c00000 */
.L_x_2:
[----:B------:R-:W-:Y:S05]  /*0300*/  WARPSYNC.ALL ;  /* 0x0000000000007948 */ /* 0x000fea0003800000 */
[----:B------:R-:W-:Y:S01]  /*0310*/  NOP ;  /* 0x0000000000007918 */ /* 0x000fe20000000000 */
.L_x_0:
[----:B------:R-:W3:Y:S08]  /*0320*/  S2UR UR4, SR_CgaCtaId ;  /* 0x00000000000479c3 */ /* 0x000ef00000008800 */
[----:B------:R-:W-:Y:S01]  /*0330*/  BAR.SYNC.DEFER_BLOCKING 0x0 ;  /* 0x0000000000007b1d */ /* 0x000fe20000010000 */
[----:B------:R-:W-:-:S05]  /*0340*/  LOP3.LUT R68, R0, 0xff, RZ, 0xc0, !PT ;  /* 0x000000ff00447812 */ /* 0x000fca00078ec0ff */
[----:B------:R-:W-:Y:S02]  /*0350*/  UMOV UR8, 0x400 ;  /* 0x0000040000087882 */ /* 0x000fe40000000000 */
[----:B------:R-:W4:Y:S08]  /*0360*/  LDC R4, c[0x0][0x398] ;  /* 0x0000e600ff047b82 */ /* 0x000f300000000800 */
[----:B------:R-:W5:Y:S01]  /*0370*/  LDC R10, c[0x0][0x3a0] ;  /* 0x0000e800ff0a7b82 */ /* 0x000f620000000800 */
[----:B---3--:R-:W-:-:S07]  /*0380*/  ULEA UR8, UR4, UR8, 0x18 ;  /* 0x0000000804087291 */ /* 0x008fce000f8ec0ff */
[----:B------:R-:W3:Y:S02]  /*0390*/  S2UR UR31, SR_CTAID.Y ;  /* 0x00000000001f79c3 */ /* 0x000ee40000002600 */
[----:B--2---:R-:W2:Y:S06]  /*03a0*/  LDS R3, [UR8] ;  /* 0x00000008ff037984 */ /* 0x004eac0008000800 */
[----:B------:R-:W-:Y:S06]  /*03b0*/  BAR.SYNC.DEFER_BLOCKING 0x0 ;  /* 0x0000000000007b1d */ /* 0x000fec0000010000 */
[----:B------:R-:W-:Y:S05]  /*03c0*/  @P2 BRA `(.L_x_5) ;  /* 0x0000000000182947 */ /* 0x000fea0003800000 */
[----:B------:R-:W-:Y:S01]  /*03d0*/  ELECT P0, URZ, PT ;  /* 0x0000000000ff782f */ /* 0x000fe20003800000 */
[----:B------:R-:W-:Y:S01]  /*03e0*/  IMAD.MOV.U32 R2, RZ, RZ, 0x1 ;  /* 0x00000001ff027424 */ /* 0x000fe200078e00ff */
[----:B------:R-:W-:Y:S01]  /*03f0*/  UMOV UR5, 0x40 ;  /* 0x0000004000057882 */ /* 0x000fe20000000000 */
[----:B------:R-:W-:Y:S01]  /*0400*/  UVIRTCOUNT.DEALLOC.SMPOOL 0x80 ;  /* 0x000000800000784c */ /* 0x000fe20000000000 */
[----:B------:R-:W-:-:S09]  /*0410*/  ULEA UR5, UR4, UR5, 0x18 ;  /* 0x0000000504057291 */ /* 0x000fd2000f8ec0ff */
[----:B------:R5:W-:Y:S03]  /*0420*/  @P0 STS.U8 [UR5], R2 ;  /* 0x00000002ff000988 */ /* 0x000be60008000005 */
.L_x_5:
[----:B------:R-:W5:Y:S01]  /*0430*/  S2UR UR4, SR_CTAID.Z ;  /* 0x00000000000479c3 */ /* 0x000f620000002700 */
[----:B------:R-:W4:Y:S01]  /*0440*/  LDCU UR5, c[0x0][0x370] ;  /* 0x00006e00ff0577ac */ /* 0x000f220008000800 */
[----:B------:R-:W-:Y:S01]  /*0450*/  ISETP.GE.U32.AND P0, PT, R68, 0x20, PT ;  /* 0x000000204400780c */ /* 0x000fe20003f06070 */
[----:B----4-:R-:W-:Y:S01]  /*0460*/  VIADD R4, R4, 0xffffffff ;  /* 0xffffffff04047836 */ /* 0x010fe20000000000 */
[C---:B------:R-:W-:Y:S01]  /*0470*/  ISETP.NE.U32.AND P3, PT, R68.reuse, RZ, PT ;  /* 0x000000ff4400720c */ /* 0x040fe20003f65070 */
[----:B------:R-:W5:Y:S01]  /*0480*/  LDCU UR6, c[0x0][0x374] ;  /* 0x00006e80ff0677ac */ /* 0x000f620008000800 */
[----:B------:R-:W-:Y:S01]  /*0490*/  LEA R11, R68, UR8, 0x2 ;  /* 0x00000008440b7c11 */ /* 0x000fe2000f8e10ff */
[----:B-----5:R-:W-:Y:S01]  /*04a0*/  VIADD R12, R10, 0xffffffff ;  /* 0xffffffff0a0c7836 */ /* 0x020fe20000000000 */
[----:B------:R-:W4:Y:S01]  /*04b0*/  S2UR UR11, SR_CTAID.X ;  /* 0x00000000000b79c3 */ /* 0x000f220000002500 */
[----:B------:R-:W5:Y:S01]  /*04c0*/  LDCU.64 UR14, c[0x0][0x3c0] ;  /* 0x00007800ff0e77ac */ /* 0x000f620008000a00 */
[----:B--2---:R-:W-:Y:S01]  /*04d0*/  R2UR UR27, R3 ;  /* 0x00000000031b72ca */ /* 0x004fe200000e0000 */
[----:B------:R-:W-:Y:S04]  /*04e0*/  BSSY.RECONVERGENT B0, `(.L_x_6) ;  /* 0x0000011000007945 */ /* 0x000fe80003800200 */
[----:B------:R2:W-:Y:S01]  /*04f0*/  @!P0 STS [R11], RZ ;  /* 0x000000ff0b008388 */ /* 0x0005e20000000800 */
[----:B------:R-:W-:-:S03]  /*0500*/  NOP ;  /* 0x0000000000007918 */ /* 0x000fc60000000000 */
[----:B------:R2:W-:Y:S01]  /*0510*/  @!P3 STS [UR8+0x24], R4 ;  /* 0x00002404ff00b988 */ /* 0x0005e20008000808 */
[----:B---3--:R-:W-:-:S03]  /*0520*/  UIMAD UR4, UR4, UR6, UR31 ;  /* 0x00000006040472a4 */ /* 0x008fc6000f8e021f */
[----:B------:R2:W-:Y:S01]  /*0530*/  @!P3 STS [UR8+0x20], R12 ;  /* 0x0000200cff00b988 */ /* 0x0005e20008000808 */
[----:B----4-:R-:W-:-:S04]  /*0540*/  UIMAD UR4, UR4, UR5, UR11 ;  /* 0x00000005040472a4 */ /* 0x010fc8000f8e020b */
[----:B------:R-:W-:-:S04]  /*0550*/  UIMAD UR4, UR4, 0x180, URZ ;  /* 0x00000180040478a4 */ /* 0x000fc8000f8e02ff */
[----:B-----5:R-:W-:-:S04]  /*0560*/  UIADD3 UR6, UP0, UPT, UR4, UR14, URZ ;  /* 0x0000000e04067290 */ /* 0x020fc8000ff1e0ff */
[----:B------:R-:W-:Y:S01]  /*0570*/  ULEA.HI.X.SX32 UR7, UR4, UR15, 0x1, UP0 ;  /* 0x0000000f04077291 */ /* 0x000fe200080f0eff */
[----:B--2---:R-:W-:Y:S11]  /*0580*/  @P3 BRA `(.L_x_7) ;  /* 0x0000000000183947 */ /* 0x004ff60003800000 */
[----:B------:R-:W2:Y:S01]  /*0590*/  LDS R2, [UR8+0x8] ;  /* 0x00000808ff027984 */ /* 0x000ea20008000800 */
[----:B------:R-:W3:Y:S01]  /*05a0*/  LDC.64 R6, c[0x0][0x380] ;  /* 0x0000e000ff067b82 */ /* 0x000ee20000000a00 */
[----:B------:R-:W-:Y:S02]  /*05b0*/  IMAD.MOV.U32 R3, RZ, RZ, 0x70 ;  /* 0x00000070ff037424 */ /* 0x000fe400078e00ff */
[----:B---3--:R3:W-:Y:S03]  /*05c0*/  STS.64 [UR8], R6 ;  /* 0x00000006ff007988 */ /* 0x0087e60008000a08 */
[----:B--2---:R-:W-:-:S05]  /*05d0*/  LOP3.LUT R2, R2, 0x10, R3, 0xd8, !PT ;  /* 0x0000001002027812 */ /* 0x004fca00078ed803 */
[----:B------:R3:W-:Y:S02]  /*05e0*/  STS [UR8+0x8], R2 ;  /* 0x00000802ff007988 */ /* 0x0007e40008000808 */
.L_x_7:
[----:B------:R-:W-:Y:S05]  /*05f0*/  BSYNC.RECONVERGENT B0 ;  /* 0x0000000000007941 */ /* 0x000fea0003800200 */
.L_x_6:
[----:B------:R-:W-:Y:S04]  /*0600*/  BSSY.RECONVERGENT B0, `(.L_x_8) ;  /* 0x000000a000007945 */ /* 0x000fe80003800200 */
[----:B------:R-:W-:Y:S05]  /*0610*/  @P3 BRA `(.L_x_9) ;  /* 0x0000000000203947 */ /* 0x000fea0003800000 */
[----:B---3--:R-:W2:Y:S01]  /*0620*/  LDS R2, [UR8+0x34] ;  /* 0x00003408ff027984 */ /* 0x008ea20008000800 */
[----:B------:R-:W-:Y:S02]  /*0630*/  IMAD.MOV.U32 R3, RZ, RZ, 0x3f000000 ;  /* 0x3f000000ff037424 */ /* 0x000fe400078e00ff */
[----:B------:R-:W-:Y:S01]  /*0640*/  @!P3 IMAD.MOV.U32 R5, RZ, RZ, 0x7f ;  /* 0x0000007fff05b424 */ /* 0x000fe200078e00ff */
[----:B------:R-:W3:Y:S02]  /*0650*/  @!P3 LDS R6, [UR8+0x38] ;  /* 0x00003808ff06b984 */ /* 0x000ee40008000800 */
[----:B--2---:R-:W-:Y:S02]  /*0660*/  LOP3.LUT R2, R2, 0xff000000, R3, 0xb8, !PT ;  /* 0xff00000002027812 */ /* 0x004fe400078eb803 */
[----:B---3--:R-:W-:-:S03]  /*0670*/  @!P3 LOP3.LUT R3, R6, 0xff, R5, 0xb8, !PT ;  /* 0x000000ff0603b812 */ /* 0x008fc600078eb805 */
[----:B------:R2:W-:Y:S04]  /*0680*/  STS [UR8+0x34], R2 ;  /* 0x00003402ff007988 */ /* 0x0005e80008000808 */
[----:B------:R2:W-:Y:S02]  /*0690*/  @!P3 STS [UR8+0x38], R3 ;  /* 0x00003803ff00b988 */ /* 0x0005e40008000808 */
.L_x_9:
[----:B------:R-:W-:Y:S05]  /*06a0*/  BSYNC.RECONVERGENT B0 ;  /* 0x0000000000007941 */ /* 0x000fea0003800200 */
.L_x_8:
[----:B------:R-:W-:Y:S04]  /*06b0*/  BSSY.RECONVERGENT B0, `(.L_x_10) ;  /* 0x000000e000007945 */ /* 0x000fe80003800200 */
[----:B------:R-:W-:Y:S05]  /*06c0*/  @P3 BRA `(.L_x_11) ;  /* 0x0000000000303947 */ /* 0x000fea0003800000 */
[----:B--2---:R-:W2:Y:S01]  /*06d0*/  LDS R3, [UR8+0x34] ;  /* 0x00003408ff037984 */ /* 0x004ea20008000800 */
[----:B------:R-:W4:Y:S03]  /*06e0*/  LDC.64 R8, c[0x0][0x3a8] ;  /* 0x0000ea00ff087b82 */ /* 0x000f260000000a00 */
[----:B---3--:R-:W3:Y:S01]  /*06f0*/  LDS R2, [UR8+0x1c] ;  /* 0x00001c08ff027984 */ /* 0x008ee20008000800 */
[C---:B----4-:R-:W-:Y:S01]  /*0700*/  SHF.L.U64.HI R6, R8.reuse, 0x1, R9 ;  /* 0x0000000108067819 */ /* 0x050fe20000010209 */
[----:B------:R-:W-:-:S03]  /*0710*/  IMAD.SHL.U32 R5, R8, 0x2, RZ ;  /* 0x0000000208057824 */ /* 0x000fc600078e00ff */
[--C-:B------:R-:W-:Y:S02]  /*0720*/  SHF.R.U32.HI R7, RZ, 0x4, R6.reuse ;  /* 0x00000004ff077819 */ /* 0x100fe40000011606 */
[----:B------:R-:W-:-:S05]  /*0730*/  SHF.R.U64 R5, R5, 0x4, R6 ;  /* 0x0000000405057819 */ /* 0x000fca0000001206 */
[----:B------:R4:W-:Y:S01]  /*0740*/  STS [UR8+0xc], R5 ;  /* 0x00000c05ff007988 */ /* 0x0009e20008000808 */
[----:B--2---:R-:W-:Y:S02]  /*0750*/  LOP3.LUT R3, R3, 0x7, RZ, 0xb8, !PT ;  /* 0x0000000703037812 */ /* 0x004fe400078eb8ff */
[----:B---3--:R-:W-:-:S03]  /*0760*/  LOP3.LUT R2, R2, 0xf, R7, 0xb8, !PT ;  /* 0x0000000f02027812 */ /* 0x008fc600078eb807 */
[----:B------:R4:W-:Y:S04]  /*0770*/  STS [UR8+0x34], R3 ;  /* 0x00003403ff007988 */ /* 0x0009e80008000808 */
[----:B------:R4:W-:Y:S02]  /*0780*/  STS [UR8+0x1c], R2 ;  /* 0x00001c02ff007988 */ /* 0x0009e40008000808 */
.L_x_11:
[----:B------:R-:W-:Y:S05]  /*0790*/  BSYNC.RECONVERGENT B0 ;  /* 0x0000000000007941 */ /* 0x000fea0003800200 */
.L_x_10:
[----:B------:R-:W-:Y:S04]  /*07a0*/  BSSY.RECONVERGENT B1, `(.L_x_12) ;  /* 0x000001a000017945 */ /* 0x000fe80003800200 */
[----:B------:R-:W-:Y:S04]  /*07b0*/  BSSY.RELIABLE B0, `(.L_x_13) ;  /* 0x0000015000007945 */ /* 0x000fe80003800100 */
[----:B------:R-:W-:Y:S05]  /*07c0*/  @P3 BRA `(.L_x_14) ;  /* 0x0000000000203947 */ /* 0x000fea0003800000 */
[----:B--234-:R-:W2:Y:S02]  /*07d0*/  LDS R2, [UR8+0x34] ;  /* 0x00003408ff027984 */ /* 0x01cea40008000800 */
[----:B--2---:R-:W-:-:S05]  /*07e0*/  LOP3.LUT R2, R2, 0x38, RZ, 0xb8, !PT ;  /* 0x0000003802027812 */ /* 0x004fca00078eb8ff */
[----:B------:R2:W-:Y:S01]  /*07f0*/  STS [UR8+0x34], R2 ;  /* 0x00003402ff007988 */ /* 0x0005e20008000808 */
[----:B------:R-:W-:Y:S05]  /*0800*/  @P3 BRA `(.L_x_15) ;  /* 0x0000000000203947 */ /* 0x000fea0003800000 */
[----:B--2---:R-:W2:Y:S01]  /*0810*/  LDS R2, [UR8+0x8] ;  /* 0x00000808ff027984 */ /* 0x004ea20008000800 */
[----:B------:R-:W-:-:S05]  /*0820*/  IMAD.MOV.U32 R3, RZ, RZ, 0x780 ;  /* 0x00000780ff037424 */ /* 0x000fca00078e00ff */
[----:B--2---:R-:W-:-:S05]  /*0830*/  LOP3.LUT R2, R2, 0x300, R3, 0xd8, !PT ;  /* 0x0000030002027812 */ /* 0x004fca00078ed803 */
[----:B------:R5:W-:Y:S02]  /*0840*/  STS [UR8+0x8], R2 ;  /* 0x00000802ff007988 */ /* 0x000be40008000808 */
.L_x_14:
[----:B------:R-:W-:Y:S05]  /*0850*/  @P3 BRA `(.L_x_16) ;  /* 0x0000000000283947 */ /* 0x000fea0003800000 */
[----:B--2345:R-:W2:Y:S02]  /*0860*/  LDS R2, [UR8+0x8] ;  /* 0x00000808ff027984 */ /* 0x03cea40008000800 */
[----:B--2---:R-:W-:-:S05]  /*0870*/  LOP3.LUT R2, R2, 0x1800, RZ, 0xb8, !PT ;  /* 0x0000180002027812 */ /* 0x004fca00078eb8ff */
[----:B------:R3:W-:Y:S02]  /*0880*/  STS [UR8+0x8], R2 ;  /* 0x00000802ff007988 */ /* 0x0007e40008000808 */
.L_x_15:
[----:B------:R-:W-:Y:S05]  /*0890*/  @P3 BREAK.RELIABLE B0 ;  /* 0x0000000000003942 */ /* 0x000fea0003800100 */
[----:B------:R-:W-:Y:S05]  /*08a0*/  @P3 BRA `(.L_x_17) ;  /* 0x0000000000243947 */ /* 0x000fea0003800000 */
[----:B------:R-:W4:Y:S01]  /*08b0*/  LDS R3, [UR8+0x8] ;  /* 0x00000808ff037984 */ /* 0x000f220008000800 */
[----:B--23--:R-:W-:-:S05]  /*08c0*/  IMAD.MOV.U32 R2, RZ, RZ, 0x6000 ;  /* 0x00006000ff027424 */ /* 0x00cfca00078e00ff */
[----:B----4-:R-:W-:-:S04]  /*08d0*/  LOP3.LUT R2, R3, 0x6000, R2, 0xd8, !PT ;  /* 0x0000600003027812 */ /* 0x010fc800078ed802 */
[----:B------:R-:W-:-:S05]  /*08e0*/  LOP3.LUT R2, R2, 0x400000, RZ, 0xb8, !PT ;  /* 0x0040000002027812 */ /* 0x000fca00078eb8ff */
[----:B------:R2:W-:Y:S02]  /*08f0*/  STS [UR8+0x8], R2 ;  /* 0x00000802ff007988 */ /* 0x0005e40008000808 */
.L_x_16:
[----:B------:R-:W-:Y:S05]  /*0900*/  BSYNC.RELIABLE B0 ;  /* 0x0000000000007941 */ /* 0x000fea0003800100 */
.L_x_13:
[----:B--2345:R-:W2:Y:S02]  /*0910*/  @!P3 LDS R2, [UR8+0x8] ;  /* 0x00000808ff02b984 */ /* 0x03cea40008000800 */
[----:B--2---:R-:W-:-:S05]  /*0920*/  @!P3 LOP3.LUT R2, R2, 0x8000, RZ, 0xb8, !PT ;  /* 0x000080000202b812 */ /* 0x004fca00078eb8ff */
[----:B------:R4:W-:Y:S02]  /*0930*/  @!P3 STS [UR8+0x8], R2 ;  /* 0x00000802ff00b988 */ /* 0x0009e40008000808 */
.L_x_17:
[----:B------:R-:W-:Y:S05]  /*0940*/  BSYNC.RECONVERGENT B1 ;  /* 0x0000000000017941 */ /* 0x000fea0003800200 */
.L_x_12:
[----:B------:R-:W-:Y:S05]  /*0950*/  WARPSYNC.ALL ;  /* 0x0000000000007948 */ /* 0x000fea0003800000 */
[----:B------:R-:W-:Y:S01]  /*0960*/  NOP ;  /* 0x0000000000007918 */ /* 0x000fe20000000000 */
[----:B------:R-:W-:Y:S05]  /*0970*/  @P0 BRA `(.L_x_18) ;  /* 0x0000000000300947 */ /* 0x000fea0003800000 */
[----:B--234-:R-:W2:Y:S01]  /*0980*/  S2R R2, SR_LANEID ;  /* 0x0000000000027919 */ /* 0x01cea20000000000 */
[----:B------:R-:W-:Y:S05]  /*0990*/  WARPSYNC.ALL ;  /* 0x0000000000007948 */ /* 0x000fea0003800000 */
[----:B------:R-:W-:Y:S01]  /*09a0*/  NOP ;  /* 0x0000000000007918 */ /* 0x000fe20000000000 */
[----:B--2---:R-:W-:-:S05]  /*09b0*/  IMAD.SHL.U32 R5, R2, 0x4, RZ ;  /* 0x0000000402057824 */ /* 0x004fca00078e00ff */
[----:B------:R-:W2:Y:S01]  /*09c0*/  LDS R7, [R5+UR8] ;  /* 0x0000000805077984 */ /* 0x000ea20008000800 */
[----:B------:R-:W-:-:S05]  /*09d0*/  IADD3 R2, P1, PT, R5, UR6, RZ ;  /* 0x0000000605027c10 */ /* 0x000fca000ff3e0ff */
[----:B------:R-:W-:-:S05]  /*09e0*/  IMAD.X R3, RZ, RZ, UR7, P1 ;  /* 0x00000007ff037e24 */ /* 0x000fca00088e06ff */
[----:B--2---:R5:W2:Y:S01]  /*09f0*/  ATOMG.E.EXCH.STRONG.GPU PT, RZ, [R2], R7 ;  /* 0x0000000702ff73a8 */ /* 0x004aa200041ee100 */
[----:B------:R-:W-:-:S04]  /*0a00*/  DEPBAR {5,4,3,2,1,0} ;  /* 0x0000003f0000791a */ /* 0x000fc80000000000 */
[----:B------:R-:W3:Y:S02]  /*0a10*/  CCTL.E.C.LDCU.IV.DEEP [UR6] ;  /* 0x0000000006007540 */ /* 0x000ee40009c08000 */
[----:B---3--:R5:W-:Y:S01]  /*0a20*/  UTMACCTL.IV [UR6] ;  /* 0x00000000060079b9 */ /* 0x008be20008000000 */
[----:B------:R-:W-:Y:S01]  /*0a30*/  NOP ;  /* 0x0000000000007918 */ /* 0x000fe20000000000 */
.L_x_18:
[----:B------:R-:W-:Y:S05]  /*0a40*/  @P0 BRA `(.L_x_19) ;  /* 0x00000000000c0947 */ /* 0x000fea0003800000 */
[----:B------:R0:W-:Y:S01]  /*0a50*/  UTMACMDFLUSH ;  /* 0x00000000000079b7 */ /* 0x0001e20000000000 */
[----:B------:R-:W-:Y:S05]  /*0a60*/  @P0 BRA `(.L_x_19) ;  /* 0x0000000000040947 */ /* 0x000fea0003800000 */
[----:B------:R-:W-:-:S04]  /*0a70*/  DEPBAR.LE SB0, 0x0 ;  /* 0x000080000000791a */ /* 0x000fc80000000000 */
.L_x_19:
[----:B------:R-:W-:Y:S05]  /*0a80*/  WARPSYNC.ALL ;  /* 0x0000000000007948 */ /* 0x000fea0003800000 */
[----:B------:R-:W-:Y:S01]  /*0a90*/  NOP ;  /* 0x0000000000007918 */ /* 0x000fe20000000000 */
[----:B--2---:R-:W-:Y:S06]  /*0aa0*/  BAR.SYNC.DEFER_BLOCKING 0x0 ;  /* 0x0000000000007b1d */ /* 0x004fec0000010000 */
[----:B------:R-:W-:Y:S02]  /*0ab0*/  BSSY.RECONVERGENT B1, `(.L_x_20) ;  /* 0x000000b000017945 */ /* 0x000fe40003800200 */
[----:B------:R-:W-:Y:S06]  /*0ac0*/  BAR.SYNC.DEFER_BLOCKING 0x0 ;  /* 0x0000000000007b1d */ /* 0x000fec0000010000 */
[----:B------:R2:W-:Y:S01]  /*0ad0*/  @!P0 STS [R11], RZ ;  /* 0x000000ff0b008388 */ /* 0x0005e20000000800 */
[----:B------:R-:W-:Y:S01]  /*0ae0*/  NOP ;  /* 0x0000000000007918 */ /* 0x000fe20000000000 */
[----:B------:R-:W-:Y:S05]  /*0af0*/  @P3 BRA `(.L_x_21) ;  /* 0x0000000000183947 */ /* 0x000fea0003800000 */
[----:B---345:R-:W3:Y:S01]  /*0b00*/  LDS R2, [UR8+0x8] ;  /* 0x00000808ff027984 */ /* 0x038ee20008000800 */
[----:B------:R-:W4:Y:S01]  /*0b10*/  LDC.64 R6, c[0x0][0x388] ;  /* 0x0000e200ff067b82 */ /* 0x000f220000000a00 */
[----:B------:R-:W-:Y:S02]  /*0b20*/  IMAD.MOV.U32 R3, RZ, RZ, 0x70 ;  /* 0x00000070ff037424 */ /* 0x000fe400078e00ff */
[----:B----4-:R4:W-:Y:S03]  /*0b30*/  STS.64 [UR8], R6 ;  /* 0x00000006ff007988 */ /* 0x0109e60008000a08 */
[----:B---3--:R-:W-:-:S05]  /*0b40*/  LOP3.LUT R2, R2, 0x10, R3, 0xd8, !PT ;  /* 0x0000001002027812 */ /* 0x008fca00078ed803 */
[----:B------:R4:W-:Y:S02]  /*0b50*/  STS [UR8+0x8], R2 ;  /* 0x00000802ff007988 */ /* 0x0009e40008000808 */
.L_x_21:
[----:B-----5:R-:W-:Y:S05]  /*0b60*/  BSYNC.RECONVERGENT B1 ;  /* 0x0000000000017941 */ /* 0x020fea0003800200 */
.L_x_20:
[----:B------:R-:W-:Y:S04]  /*0b70*/  BSSY.RECONVERGENT B2, `(.L_x_22) ;  /* 0x000000f000027945 */ /* 0x000fe80003800200 */
[----:B------:R-:W-:Y:S04]  /*0b80*/  BSSY.RELIABLE B1, `(.L_x_23) ;  /* 0x000000c000017945 */ /* 0x000fe80003800100 */
[----:B------:R-:W-:Y:S05]  /*0b90*/  @P3 BRA `(.L_x_24) ;  /* 0x0000000000283947 */ /* 0x000fea0003800000 */
[----:B---34-:R-:W3:Y:S01]  /*0ba0*/  LDS R2, [UR8+0x34] ;  /* 0x00003408ff027984 */ /* 0x018ee20008000800 */
[----:B------:R-:W-:Y:S01]  /*0bb0*/  IMAD.MOV.U32 R3, RZ, RZ, 0x3f000000 ;  /* 0x3f000000ff037424 */ /* 0x000fe200078e00ff */
[----:B------:R-:W-:Y:S05]  /*0bc0*/  @P3 BREAK.RELIABLE B1 ;  /* 0x0000000000013942 */ /* 0x000fea0003800100 */
[----:B---3--:R-:W-:-:S05]  /*0bd0*/  LOP3.LUT R2, R2, 0xff000000, R3, 0xb8, !PT ;  /* 0xff00000002027812 */ /* 0x008fca00078eb803 */
[----:B------:R3:W-:Y:S01]  /*0be0*/  STS [UR8+0x34], R2 ;  /* 0x00003402ff007988 */ /* 0x0007e20008000808 */
[----:B------:R-:W-:Y:S05]  /*0bf0*/  @P3 BRA `(.L_x_25) ;  /* 0x0000000000183947 */ /* 0x000fea0003800000 */
[----:B---3--:R-:W3:Y:S01]  /*0c00*/  LDS R2, [UR8+0x38] ;  /* 0x00003808ff027984 */ /* 0x008ee20008000800 */
[----:B------:R-:W-:-:S05]  /*0c10*/  IMAD.MOV.U32 R3, RZ, RZ, 0x7f ;  /* 0x0000007fff037424 */ /* 0x000fca00078e00ff */
[----:B---3--:R-:W-:-:S05]  /*0c20*/  LOP3.LUT R2, R2, 0xff, R3, 0xb8, !PT ;  /* 0x000000ff02027812 */ /* 0x008fca00078eb803 */
[----:B------:R5:W-:Y:S02]  /*0c30*/  STS [UR8+0x38], R2 ;  /* 0x00003802ff007988 */ /* 0x000be40008000808 */
.L_x_24:
[----:B------:R-:W-:Y:S05]  /*0c40*/  BSYNC.RELIABLE B1 ;  /* 0x0000000000017941 */ /* 0x000fea0003800100 */
.L_x_23:
[----:B------:R2:W-:Y:S02]  /*0c50*/  @!P3 STS [UR8+0x20], R12 ;  /* 0x0000200cff00b988 */ /* 0x0005e40008000808 */
.L_x_25:
[----:B------:R-:W-:Y:S05]  /*0c60*/  BSYNC.RECONVERGENT B2 ;  /* 0x0000000000027941 */ /* 0x000fea0003800200 */
.L_x_22:
[----:B------:R-:W-:Y:S05]  /*0c70*/  WARPSYNC.ALL ;  /* 0x0000000000007948 */ /* 0x000fea0003800000 */
[----:B------:R-:W-:Y:S01]  /*0c80*/  NOP ;  /* 0x0000000000007918 */ /* 0x000fe20000000000 */
[----:B------:R-:W2:Y:S01]  /*0c90*/  LDC R5, c[0x0][0x39c] ;  /* 0x0000e700ff057b82 */ /* 0x000ea20000000800 */
[----:B------:R-:W-:Y:S01]  /*0ca0*/  BSSY.RECONVERGENT B2, `(.L_x_26) ;  /* 0x0000010000027945 */ /* 0x000fe20003800200 */
[----:B--2---:R-:W-:-:S05]  /*0cb0*/  VIADD R5, R5, 0xffffffff ;  /* 0xffffffff05057836 */ /* 0x004fca0000000000 */
[----:B------:R2:W-:Y:S01]  /*0cc0*/  @!P3 STS [UR8+0x24], R5 ;  /* 0x00002405ff00b988 */ /* 0x0005e20008000808 */
[----:B------:R-:W-:Y:S05]  /*0cd0*/  @P3 BRA `(.L_x_27) ;  /* 0x0000000000303947 */ /* 0x000fea0003800000 */
[----:B------:R-:W2:Y:S01]  /*0ce0*/  LDS R3, [UR8+0x34] ;  /* 0x00003408ff037984 */ /* 0x000ea20008000800 */
[----:B----4-:R-:W4:Y:S03]  /*0cf0*/  LDC.64 R6, c[0x0][0x3b0] ;  /* 0x0000ec00ff067b82 */ /* 0x010f260000000a00 */
[----:B---3-5:R-:W3:Y:S01]  /*0d00*/  LDS R2, [UR8+0x1c] ;  /* 0x00001c08ff027984 */ /* 0x028ee20008000800 */
        /* <DEDUP_REMOVED lines=9> */
.L_x_27:
[----:B------:R-:W-:Y:S05]  /*0da0*/  BSYNC.RECONVERGENT B2 ;  /* 0x0000000000027941 */ /* 0x000fea0003800200 */
.L_x_26:
[----:B------:R-:W-:Y:S04]  /*0db0*/  BSSY.RECONVERGENT B3, `(.L_x_28) ;  /* 0x000001a000037945 */ /* 0x000fe80003800200 */
[----:B------:R-:W-:Y:S04]  /*0dc0*/  BSSY.RELIABLE B2, `(.L_x_29) ;  /* 0x0000015000027945 */ /* 0x000fe80003800100 */
[----:B------:R-:W-:Y:S05]  /*0dd0*/  @P3 BRA `(.L_x_30) ;  /* 0x0000000000203947 */ /* 0x000fea0003800000 */
[----:B---345:R-:W3:Y:S02]  /*0de0*/  LDS R2, [UR8+0x34] ;  /* 0x00003408ff027984 */ /* 0x038ee40008000800 */
[----:B---3--:R-:W-:-:S05]  /*0df0*/  LOP3.LUT R2, R2, 0x38, RZ, 0xb8, !PT ;  /* 0x0000003802027812 */ /* 0x008fca00078eb8ff */
[----:B------:R3:W-:Y:S01]  /*0e00*/  STS [UR8+0x34], R2 ;  /* 0x00003402ff007988 */ /* 0x0007e20008000808 */
[----:B------:R-:W-:Y:S05]  /*0e10*/  @P3 BRA `(.L_x_31) ;  /* 0x0000000000203947 */ /* 0x000fea0003800000 */
[----:B---3--:R-:W3:Y:S01]  /*0e20*/  LDS R2, [UR8+0x8] ;  /* 0x00000808ff027984 */ /* 0x008ee20008000800 */
[----:B------:R-:W-:-:S05]  /*0e30*/  IMAD.MOV.U32 R3, RZ, RZ, 0x780 ;  /* 0x00000780ff037424 */ /* 0x000fca00078e00ff */
[----:B---3--:R-:W-:-:S05]  /*0e40*/  LOP3.LUT R2, R2, 0x300, R3, 0xd8, !PT ;  /* 0x0000030002027812 */ /* 0x008fca00078ed803 */
[----:B------:R3:W-:Y:S02]  /*0e50*/  STS [UR8+0x8], R2 ;  /* 0x00000802ff007988 */ /* 0x0007e40008000808 */
.L_x_30:
[----:B------:R-:W-:Y:S05]  /*0e60*/  @P3 BRA `(.L_x_32) ;  /* 0x0000000000283947 */ /* 0x000fea0003800000 */
[----:B---345:R-:W3:Y:S02]  /*0e70*/  LDS R2, [UR8+0x8] ;  /* 0x00000808ff027984 */ /* 0x038ee40008000800 */
[----:B---3--:R-:W-:-:S05]  /*0e80*/  LOP3.LUT R2, R2, 0x1800, RZ, 0xb8, !PT ;  /* 0x0000180002027812 */ /* 0x008fca00078eb8ff */
[----:B------:R4:W-:Y:S02]  /*0e90*/  STS [UR8+0x8], R2 ;  /* 0x00000802ff007988 */ /* 0x0009e40008000808 */
.L_x_31:
[----:B------:R-:W-:Y:S05]  /*0ea0*/  @P3 BREAK.RELIABLE B2 ;  /* 0x0000000000023942 */ /* 0x000fea0003800100 */
[----:B------:R-:W-:Y:S05]  /*0eb0*/  @P3 BRA `(.L_x_33) ;  /* 0x0000000000243947 */ /* 0x000fea0003800000 */
[----:B---34-:R-:W3:Y:S01]  /*0ec0*/  LDS R2, [UR8+0x8] ;  /* 0x00000808ff027984 */ /* 0x018ee20008000800 */
[----:B------:R-:W-:-:S05]  /*0ed0*/  IMAD.MOV.U32 R3, RZ, RZ, 0x6000 ;  /* 0x00006000ff037424 */ /* 0x000fca00078e00ff */
[----:B---3--:R-:W-:-:S04]  /*0ee0*/  LOP3.LUT R2, R2, 0x6000, R3, 0xd8, !PT ;  /* 0x0000600002027812 */ /* 0x008fc800078ed803 */
[----:B------:R-:W-:-:S05]  /*0ef0*/  LOP3.LUT R2, R2, 0x400000, RZ, 0xb8, !PT ;  /* 0x0040000002027812 */ /* 0x000fca00078eb8ff */
[----:B------:R3:W-:Y:S02]  /*0f00*/  STS [UR8+0x8], R2 ;  /* 0x00000802ff007988 */ /* 0x0007e40008000808 */
.L_x_32:
[----:B------:R-:W-:Y:S05]  /*0f10*/  BSYNC.RELIABLE B2 ;  /* 0x0000000000027941 */ /* 0x000fea0003800100 */
.L_x_29:
[----:B---345:R-:W3:Y:S02]  /*0f20*/  @!P3 LDS R2, [UR8+0x8] ;  /* 0x00000808ff02b984 */ /* 0x038ee40008000800 */
[----:B---3--:R-:W-:-:S05]  /*0f30*/  @!P3 LOP3.LUT R2, R2, 0x8000, RZ, 0xb8, !PT ;  /* 0x000080000202b812 */ /* 0x008fca00078eb8ff */
[----:B------:R5:W-:Y:S02]  /*0f40*/  @!P3 STS [UR8+0x8], R2 ;  /* 0x00000802ff00b988 */ /* 0x000be40008000808 */
.L_x_33:
[----:B------:R-:W-:Y:S05]  /*0f50*/  BSYNC.RECONVERGENT B3 ;  /* 0x0000000000037941 */ /* 0x000fea0003800200 */
.L_x_28:
[----:B------:R-:W-:Y:S05]  /*0f60*/  WARPSYNC.ALL ;  /* 0x0000000000007948 */ /* 0x000fea0003800000 */
[----:B------:R-:W-:Y:S01]  /*0f70*/  NOP ;  /* 0x0000000000007918 */ /* 0x000fe20000000000 */
[----:B------:R-:W-:-:S04]  /*0f80*/  UIADD3 UR5, UPT, UPT, UR4, 0x80, URZ ;  /* 0x0000008004057890 */ /* 0x000fc8000fffe0ff */
[----:B------:R-:W-:-:S04]  /*0f90*/  UIADD3 UR12, UP0, UPT, UR5, UR14, URZ ;  /* 0x0000000e050c7290 */ /* 0x000fc8000ff1e0ff */
[----:B------:R-:W-:Y:S01]  /*0fa0*/  ULEA.HI.X.SX32 UR13, UR5, UR15, 0x1, UP0 ;  /* 0x0000000f050d7291 */ /* 0x000fe200080f0eff */
[----:B------:R-:W-:Y:S11]  /*0fb0*/  @P0 BRA `(.L_x_34) ;  /* 0x0000000000300947 */ /* 0x000ff60003800000 */
[----:B---345:R-:W3:Y:S01]  /*0fc0*/  S2R R2, SR_LANEID ;  /* 0x0000000000027919 */ /* 0x038ee20000000000 */
[----:B------:R-:W-:Y:S05]  /*0fd0*/  WARPSYNC.ALL ;  /* 0x0000000000007948 */ /* 0x000fea0003800000 */
[----:B------:R-:W-:Y:S01]  /*0fe0*/  NOP ;  /* 0x0000000000007918 */ /* 0x000fe20000000000 */
[----:B---3--:R-:W-:-:S05]  /*0ff0*/  IMAD.SHL.U32 R6, R2, 0x4, RZ ;  /* 0x0000000402067824 */ /* 0x008fca00078e00ff */
[----:B------:R-:W3:Y:S01]  /*1000*/  LDS R7, [R6+UR8] ;  /* 0x0000000806077984 */ /* 0x000ee20008000800 */
[----:B------:R-:W-:-:S05]  /*1010*/  IADD3 R2, P1, PT, R6, UR12, RZ ;  /* 0x0000000c06027c10 */ /* 0x000fca000ff3e0ff */
[----:B------:R-:W-:-:S05]  /*1020*/  IMAD.X R3, RZ, RZ, UR13, P1 ;  /* 0x0000000dff037e24 */ /* 0x000fca00088e06ff */
[----:B---3--:R3:W4:Y:S01]  /*1030*/  ATOMG.E.EXCH.STRONG.GPU PT, RZ, [R2], R7 ;  /* 0x0000000702ff73a8 */ /* 0x00872200041ee100 */
[----:B------:R-:W-:-:S04]  /*1040*/  DEPBAR {5,4,3,2,1,0} ;  /* 0x0000003f0000791a */ /* 0x000fc80000000000 */
[----:B------:R-:W5:Y:S02]  /*1050*/  CCTL.E.C.LDCU.IV.DEEP [UR12] ;  /* 0x000000000c007540 */ /* 0x000f640009c08000 */
[----:B-----5:R3:W-:Y:S01]  /*1060*/  UTMACCTL.IV [UR12] ;  /* 0x000000000c0079b9 */ /* 0x0207e20008000000 */
[----:B------:R-:W-:Y:S01]  /*1070*/  NOP ;  /* 0x0000000000007918 */ /* 0x000fe20000000000 */
.L_x_34:
[----:B------:R-:W-:Y:S05]  /*1080*/  @P0 BRA `(.L_x_35) ;  /* 0x00000000000c0947 */ /* 0x000fea0003800000 */
[----:B------:R0:W-:Y:S01]  /*1090*/  UTMACMDFLUSH ;  /* 0x00000000000079b7 */ /* 0x0001e20000000000 */
[----:B------:R-:W-:Y:S05]  /*10a0*/  @P0 BRA `(.L_x_35) ;  /* 0x0000000000040947 */ /* 0x000fea0003800000 */
[----:B------:R-:W-:-:S04]  /*10b0*/  DEPBAR.LE SB0, 0x0 ;  /* 0x000080000000791a */ /* 0x000fc80000000000 */
.L_x_35:
[----:B------:R-:W-:Y:S05]  /*10c0*/  WARPSYNC.ALL ;  /* 0x0000000000007948 */ /* 0x000fea0003800000 */
[----:B------:R-:W-:Y:S01]  /*10d0*/  NOP ;  /* 0x0000000000007918 */ /* 0x000fe20000000000 */
[----:B----4-:R-:W-:Y:S06]  /*10e0*/  BAR.SYNC.DEFER_BLOCKING 0x0 ;  /* 0x0000000000007b1d */ /* 0x010fec0000010000 */
[----:B------:R-:W-:Y:S02]  /*10f0*/  BSSY.RECONVERGENT B3, `(.L_x_36) ;  /* 0x000000b000037945 */ /* 0x000fe40003800200 */
[----:B------:R-:W-:Y:S06]  /*1100*/  BAR.SYNC.DEFER_BLOCKING 0x0 ;  /* 0x0000000000007b1d */ /* 0x000fec0000010000 */
[----:B------:R4:W-:Y:S01]  /*1110*/  @!P0 STS [R11], RZ ;  /* 0x000000ff0b008388 */ /* 0x0009e20000000800 */
[----:B------:R-:W-:Y:S01]  /*1120*/  NOP ;  /* 0x0000000000007918 */ /* 0x000fe20000000000 */
[----:B------:R-:W-:Y:S05]  /*1130*/  @P3 BRA `(.L_x_37) ;  /* 0x0000000000183947 */ /* 0x000fea0003800000 */
[----:B---3-5:R-:W3:Y:S01]  /*1140*/  LDS R2, [UR8+0x8] ;  /* 0x00000808ff027984 */ /* 0x028ee20008000800 */
[----:B------:R-:W5:Y:S01]  /*1150*/  LDC.64 R6, c[0x0][0x390] ;  /* 0x0000e400ff067b82 */ /* 0x000f620000000a00 */
[----:B------:R-:W-:Y:S02]  /*1160*/  IMAD.MOV.U32 R3, RZ, RZ, 0x70 ;  /* 0x00000070ff037424 */ /* 0x000fe400078e00ff */
[----:B-----5:R5:W-:Y:S03]  /*1170*/  STS.64 [UR8], R6 ;  /* 0x00000006ff007988 */ /* 0x020be60008000a08 */
[----:B---3--:R-:W-:-:S05]  /*1180*/  LOP3.LUT R2, R2, 0x10, R3, 0xd8, !PT ;  /* 0x0000001002027812 */ /* 0x008fca00078ed803 */
[----:B------:R5:W-:Y:S02]  /*1190*/  STS [UR8+0x8], R2 ;  /* 0x00000802ff007988 */ /* 0x000be40008000808 */
.L_x_37:
[----:B---3--:R-:W-:Y:S05]  /*11a0*/  BSYNC.RECONVERGENT B3 ;  /* 0x0000000000037941 */ /* 0x008fea0003800200 */
.L_x_36:
[----:B------:R-:W-:Y:S04]  /*11b0*/  BSSY.RECONVERGENT B4, `(.L_x_38) ;  /* 0x0000011000047945 */ /* 0x000fe80003800200 */
[----:B------:R-:W-:Y:S04]  /*11c0*/  BSSY.RELIABLE B3, `(.L_x_39) ;  /* 0x000000e000037945 */ /* 0x000fe80003800100 */
[----:B------:R-:W-:Y:S05]  /*11d0*/  @P3 BRA `(.L_x_40) ;  /* 0x0000000000243947 */ /* 0x000fea0003800000 */
[----:B-----5:R-:W3:Y:S01]  /*11e0*/  LDS R2, [UR8+0x34] ;  /* 0x00003408ff027984 */ /* 0x020ee20008000800 */
[----:B------:R-:W-:-:S05]  /*11f0*/  IMAD.MOV.U32 R3, RZ, RZ, 0x3f000000 ;  /* 0x3f000000ff037424 */ /* 0x000fca00078e00ff */
[----:B---3--:R-:W-:-:S05]  /*1200*/  LOP3.LUT R2, R2, 0xff000000, R3, 0xb8, !PT ;  /* 0xff00000002027812 */ /* 0x008fca00078eb803 */
[----:B------:R3:W-:Y:S01]  /*1210*/  STS [UR8+0x34], R2 ;  /* 0x00003402ff007988 */ /* 0x0007e20008000808 */
[----:B------:R-:W-:Y:S05]  /*1220*/  @P3 BRA `(.L_x_41) ;  /* 0x00000000001c3947 */ /* 0x000fea0003800000 */
[----:B---3--:R-:W3:Y:S01]  /*1230*/  LDS R2, [UR8+0x38] ;  /* 0x00003808ff027984 */ /* 0x008ee20008000800 */
[----:B------:R-:W-:-:S05]  /*1240*/  IMAD.MOV.U32 R3, RZ, RZ, 0x7f ;  /* 0x0000007fff037424 */ /* 0x000fca00078e00ff */
[----:B---3--:R-:W-:-:S05]  /*1250*/  LOP3.LUT R2, R2, 0xff, R3, 0xb8, !PT ;  /* 0x000000ff02027812 */ /* 0x008fca00078eb803 */
[----:B------:R3:W-:Y:S02]  /*1260*/  STS [UR8+0x38], R2 ;  /* 0x00003802ff007988 */ /* 0x0007e40008000808 */
.L_x_40:
[----:B------:R-:W-:Y:S05]  /*1270*/  @P3 BREAK.RELIABLE B3 ;  /* 0x0000000000033942 */ /* 0x000fea0003800100 */
[----:B------:R-:W-:Y:S05]  /*1280*/  @P3 BRA `(.L_x_42) ;  /* 0x00000000000c3947 */ /* 0x000fea0003800000 */
[----:B------:R2:W-:Y:S02]  /*1290*/  STS [UR8+0x20], R5 ;  /* 0x00002005ff007988 */ /* 0x0005e40008000808 */
.L_x_41:
[----:B------:R-:W-:Y:S05]  /*12a0*/  BSYNC.RELIABLE B3 ;  /* 0x0000000000037941 */ /* 0x000fea0003800100 */
.L_x_39:
[----:B------:R2:W-:Y:S02]  /*12b0*/  @!P3 STS [UR8+0x24], R4 ;  /* 0x00002404ff00b988 */ /* 0x0005e40008000808 */
.L_x_42:
[----:B------:R-:W-:Y:S05]  /*12c0*/  BSYNC.RECONVERGENT B4 ;  /* 0x0000000000047941 */ /* 0x000fea0003800200 */
.L_x_38:
[----:B------:R-:W-:Y:S05]  /*12d0*/  WARPSYNC.ALL ;  /* 0x0000000000007948 */ /* 0x000fea0003800000 */
[----:B------:R-:W-:Y:S01]  /*12e0*/  NOP ;  /* 0x0000000000007918 */ /* 0x000fe20000000000 */
[----:B------:R-:W-:Y:S04]  /*12f0*/  BSSY.RECONVERGENT B4, `(.L_x_43) ;  /* 0x000000e000047945 */ /* 0x000fe80003800200 */
[----:B------:R-:W-:Y:S05]  /*1300*/  @P3 BRA `(.L_x_44) ;  /* 0x0000000000303947 */ /* 0x000fea0003800000 */
[----:B------:R-:W2:Y:S02]  /*1310*/  LDS R3, [UR8+0x34] ;  /* 0x00003408ff037984 */ /* 0x000ea40008000800 */
[----:B--2---:R-:W2:Y:S02]  /*1320*/  LDC.64 R4, c[0x0][0x3b8] ;  /* 0x0000ee00ff047b82 */ /* 0x004ea40000000a00 */
[----:B---3-5:R-:W3:Y:S01]  /*1330*/  LDS R2, [UR8+0x1c] ;  /* 0x00001c08ff027984 */ /* 0x028ee20008000800 */
[C---:B--2---:R-:W-:Y:S01]  /*1340*/  SHF.L.U64.HI R5, R4.reuse, 0x1, R5 ;  /* 0x0000000104057819 */ /* 0x044fe20000010205 */
[----:B------:R-:W-:-:S03]  /*1350*/  IMAD.SHL.U32 R4, R4, 0x2, RZ ;  /* 0x0000000204047824 */ /* 0x000fc600078e00ff */
[--C-:B------:R-:W-:Y:S02]  /*1360*/  SHF.R.U32.HI R7, RZ, 0x4, R5.reuse ;  /* 0x00000004ff077819 */ /* 0x100fe40000011605 */
[----:B------:R-:W-:-:S05]  /*1370*/  SHF.R.U64 R4, R4, 0x4, R5 ;  /* 0x0000000404047819 */ /* 0x000fca0000001205 */
[----:B------:R2:W-:Y:S01]  /*1380*/  STS [UR8+0xc], R4 ;  /* 0x00000c04ff007988 */ /* 0x0005e20008000808 */
[----:B------:R-:W-:Y:S02]  /*1390*/  LOP3.LUT R3, R3, 0x7, RZ, 0xb8, !PT ;  /* 0x0000000703037812 */ /* 0x000fe400078eb8ff */
[----:B---3--:R-:W-:-:S03]  /*13a0*/  LOP3.LUT R2, R2, 0xf, R7, 0xb8, !PT ;  /* 0x0000000f02027812 */ /* 0x008fc600078eb807 */
[----:B------:R2:W-:Y:S04]  /*13b0*/  STS [UR8+0x34], R3 ;  /* 0x00003403ff007988 */ /* 0x0005e80008000808 */
[----:B------:R2:W-:Y:S02]  /*13c0*/  STS [UR8+0x1c], R2 ;  /* 0x00001c02ff007988 */ /* 0x0005e40008000808 */
.L_x_44:
[----:B------:R-:W-:Y:S05]  /*13d0*/  BSYNC.RECONVERGENT B4 ;  /* 0x0000000000047941 */ /* 0x000fea0003800200 */
.L_x_43:
[----:B------:R-:W-:Y:S04]  /*13e0*/  BSSY.RECONVERGENT B5, `(.L_x_45) ;  /* 0x000001a000057945 */ /* 0x000fe80003800200 */
[----:B------:R-:W-:Y:S04]  /*13f0*/  BSSY.RELIABLE B4, `(.L_x_46) ;  /* 0x0000015000047945 */ /* 0x000fe80003800100 */
[----:B------:R-:W-:Y:S05]  /*1400*/  @P3 BRA `(.L_x_47) ;  /* 0x0000000000203947 */ /* 0x000fea0003800000 */
[----:B--23-5:R-:W2:Y:S02]  /*1410*/  LDS R2, [UR8+0x34] ;  /* 0x00003408ff027984 */ /* 0x02cea40008000800 */
[----:B--2---:R-:W-:-:S05]  /*1420*/  LOP3.LUT R2, R2, 0x38, RZ, 0xb8, !PT ;  /* 0x0000003802027812 */ /* 0x004fca00078eb8ff */
[----:B------:R2:W-:Y:S01]  /*1430*/  STS [UR8+0x34], R2 ;  /* 0x00003402ff007988 */ /* 0x0005e20008000808 */
[----:B------:R-:W-:Y:S05]  /*1440*/  @P3 BRA `(.L_x_48) ;  /* 0x0000000000203947 */ /* 0x000fea0003800000 */
[----:B--2---:R-:W2:Y:S01]  /*1450*/  LDS R2, [UR8+0x8] ;  /* 0x00000808ff027984 */ /* 0x004ea20008000800 */
[----:B------:R-:W-:-:S05]  /*1460*/  IMAD.MOV.U32 R3, RZ, RZ, 0x780 ;  /* 0x00000780ff037424 */ /* 0x000fca00078e00ff */
[----:B--2---:R-:W-:-:S05]  /*1470*/  LOP3.LUT R2, R2, 0x300, R3, 0xd8, !PT ;  /* 0x0000030002027812 */ /* 0x004fca00078ed803 */
[----:B------:R2:W-:Y:S02]  /*1480*/  STS [UR8+0x8], R2 ;  /* 0x00000802ff007988 */ /* 0x0005e40008000808 */
.L_x_47:
[----:B------:R-:W-:Y:S05]  /*1490*/  @P3 BRA `(.L_x_49) ;  /* 0x0000000000283947 */ /* 0x000fea0003800000 */
[----:B--23-5:R-:W2:Y:S02]  /*14a0*/  LDS R2, [UR8+0x8] ;  /* 0x00000808ff027984 */ /* 0x02cea40008000800 */
[----:B--2---:R-:W-:-:S05]  /*14b0*/  LOP3.LUT R2, R2, 0x1800, RZ, 0xb8, !PT ;  /* 0x0000180002027812 */ /* 0x004fca00078eb8ff */
[----:B------:R3:W-:Y:S02]  /*14c0*/  STS [UR8+0x8], R2 ;  /* 0x00000802ff007988 */ /* 0x0007e40008000808 */
.L_x_48:
[----:B------:R-:W-:Y:S05]  /*14d0*/  @P3 BREAK.RELIABLE B4 ;  /* 0x0000000000043942 */ /* 0x000fea0003800100 */
[----:B------:R-:W-:Y:S05]  /*14e0*/  @P3 BRA `(.L_x_50) ;  /* 0x0000000000243947 */ /* 0x000fea0003800000 */
[----:B--23--:R-:W2:Y:S01]  /*14f0*/  LDS R2, [UR8+0x8] ;  /* 0x00000808ff027984 */ /* 0x00cea20008000800 */
[----:B------:R-:W-:-:S05]  /*1500*/  IMAD.MOV.U32 R3, RZ, RZ, 0x6000 ;  /* 0x00006000ff037424 */ /* 0x000fca00078e00ff */
[----:B--2---:R-:W-:-:S04]  /*1510*/  LOP3.LUT R2, R2, 0x6000, R3, 0xd8, !PT ;  /* 0x0000600002027812 */ /* 0x004fc800078ed803 */
[----:B------:R-:W-:-:S05]  /*1520*/  LOP3.LUT R2, R2, 0x400000, RZ, 0xb8, !PT ;  /* 0x0040000002027812 */ /* 0x000fca00078eb8ff */
[----:B------:R2:W-:Y:S02]  /*1530*/  STS [UR8+0x8], R2 ;  /* 0x00000802ff007988 */ /* 0x0005e40008000808 */
.L_x_49:
[----:B------:R-:W-:Y:S05]  /*1540*/  BSYNC.RELIABLE B4 ;  /* 0x0000000000047941 */ /* 0x000fea0003800100 */
.L_x_46:
[----:B--23-5:R-:W2:Y:S02]  /*1550*/  @!P3 LDS R2, [UR8+0x8] ;  /* 0x00000808ff02b984 */ /* 0x02cea40008000800 */
[----:B--2---:R-:W-:-:S05]  /*1560*/  @!P3 LOP3.LUT R2, R2, 0x8000, RZ, 0xb8, !PT ;  /* 0x000080000202b812 */ /* 0x004fca00078eb8ff */
[----:B------:R5:W-:Y:S02]  /*1570*/  @!P3 STS [UR8+0x8], R2 ;  /* 0x00000802ff00b988 */ /* 0x000be40008000808 */
.L_x_50:
[----:B------:R-:W-:Y:S05]  /*1580*/  BSYNC.RECONVERGENT B5 ;  /* 0x0000000000057941 */ /* 0x000fea0003800200 */
.L_x_45:
[----:B------:R-:W-:Y:S05]  /*1590*/  WARPSYNC.ALL ;  /* 0x0000000000007948 */ /* 0x000fea0003800000 */
[----:B------:R-:W-:Y:S01]  /*15a0*/  NOP ;  /* 0x0000000000007918 */ /* 0x000fe20000000000 */
[----:B------:R-:W-:-:S04]  /*15b0*/  UIADD3 UR4, UPT, UPT, UR4, 0x100, URZ ;  /* 0x0000010004047890 */ /* 0x000fc8000fffe0ff */
[----:B------:R-:W-:-:S04]  /*15c0*/  UIADD3 UR14, UP0, UPT, UR4, UR14, URZ ;  /* 0x0000000e040e7290 */ /* 0x000fc8000ff1e0ff */
[----:B------:R-:W-:Y:S01]  /*15d0*/  ULEA.HI.X.SX32 UR15, UR4, UR15, 0x1, UP0 ;  /* 0x0000000f040f7291 */ /* 0x000fe200080f0eff */
[----:B------:R-:W-:Y:S11]  /*15e0*/  @P0 BRA `(.L_x_51) ;  /* 0x0000000000300947 */ /* 0x000ff60003800000 */
[----:B--23-5:R-:W2:Y:S01]  /*15f0*/  S2R R2, SR_LANEID ;  /* 0x0000000000027919 */ /* 0x02cea20000000000 */
[----:B------:R-:W-:Y:S05]  /*1600*/  WARPSYNC.ALL ;  /* 0x0000000000007948 */ /* 0x000fea0003800000 */
[----:B------:R-:W-:Y:S01]  /*1610*/  NOP ;  /* 0x0000000000007918 */ /* 0x000fe20000000000 */
[----:B--2---:R-:W-:-:S05]  /*1620*/  IMAD.SHL.U32 R4, R2, 0x4, RZ ;  /* 0x0000000402047824 */ /* 0x004fca00078e00ff */
[----:B------:R-:W2:Y:S01]  /*1630*/  LDS R5, [R4+UR8] ;  /* 0x0000000804057984 */ /* 0x000ea20008000800 */
[----:B------:R-:W-:-:S05]  /*1640*/  IADD3 R2, P1, PT, R4, UR14, RZ ;  /* 0x0000000e04027c10 */ /* 0x000fca000ff3e0ff */
[----:B------:R-:W-:-:S05]  /*1650*/  IMAD.X R3, RZ, RZ, UR15, P1 ;  /* 0x0000000fff037e24 */ /* 0x000fca00088e06ff */
[----:B--2---:R2:W3:Y:S01]  /*1660*/  ATOMG.E.EXCH.STRONG.GPU PT, RZ, [R2], R5 ;  /* 0x0000000502ff73a8 */ /* 0x0044e200041ee100 */
[----:B------:R-:W-:-:S04]  /*1670*/  DEPBAR {5,4,3,2,1,0} ;  /* 0x0000003f0000791a */ /* 0x000fc80000000000 */
[----:B------:R-:W5:Y:S02]  /*1680*/  CCTL.E.C.LDCU.IV.DEEP [UR14] ;  /* 0x000000000e007540 */ /* 0x000f640009c08000 */
[----:B-----5:R2:W-:Y:S01]  /*1690*/  UTMACCTL.IV [UR14] ;  /* 0x000000000e0079b9 */ /* 0x0205e20008000000 */
[----:B------:R-:W-:Y:S01]  /*16a0*/  NOP ;  /* 0x0000000000007918 */ /* 0x000fe20000000000 */
.L_x_51:
[----:B------:R-:W-:Y:S05]  /*16b0*/  @P0 BRA `(.L_x_52) ;  /* 0x00000000000c0947 */ /* 0x000fea0003800000 */
[----:B------:R0:W-:Y:S01]  /*16c0*/  UTMACMDFLUSH ;  /* 0x00000000000079b7 */ /* 0x0001e20000000000 */
[----:B------:R-:W-:Y:S05]  /*16d0*/  @P0 BRA `(.L_x_52) ;  /* 0x0000000000040947 */ /* 0x000fea0003800000 */
[----:B------:R-:W-:-:S04]  /*16e0*/  DEPBAR.LE SB0, 0x0 ;  /* 0x000080000000791a */ /* 0x000fc80000000000 */
.L_x_52:
[----:B------:R-:W-:Y:S05]  /*16f0*/  WARPSYNC.ALL ;  /* 0x0000000000007948 */ /* 0x000fea0003800000 */
[----:B------:R-:W-:Y:S01]  /*1700*/  NOP ;  /* 0x0000000000007918 */ /* 0x000fe20000000000 */
[----:B---3--:R-:W-:Y:S01]  /*1710*/  BAR.SYNC.DEFER_BLOCKING 0x0 ;  /* 0x0000000000007b1d */ /* 0x008fe20000010000 */
[----:B------:R-:W-:Y:S01]  /*1720*/  ISETP.GE.AND P0, PT, R10, 0x1, PT ;  /* 0x000000010a00780c */ /* 0x000fe20003f06270 */
[----:B------:R-:W-:Y:S01]  /*1730*/  USHF.L.U32 UR31, UR31, 0x7, URZ ;  /* 0x000000071f1f7899 */ /* 0x000fe200080006ff */
[----:B--2--5:R-:W-:Y:S01]  /*1740*/  SHF.R.U32.HI R2, RZ, 0x5, R0 ;  /* 0x00000005ff027819 */ /* 0x024fe20000011600 */
[----:B------:R-:W-:-:S02]  /*1750*/  USHF.L.U32 UR11, UR11, 0x7, URZ ;  /* 0x000000070b0b7899 */ /* 0x000fc400080006ff */
[----:B------:R-:W-:Y:S01]  /*1760*/  VOTEU.ALL UP0, P3 ;  /* 0x0000000000ff7886 */ /* 0x000fe20001800000 */
[----:B------:R-:W-:Y:S01]  /*1770*/  UMOV UR4, 0x1 ;  /* 0x0000000100047882 */ /* 0x000fe20000000000 */
[----:B------:R-:W-:Y:S01]  /*1780*/  VOTEU.ALL UP1, P3 ;  /* 0x0000000000ff7886 */ /* 0x000fe20001820000 */
[----:B------:R-:W-:Y:S02]  /*1790*/  R2UR UR24, R2 ;  /* 0x00000000021872ca */ /* 0x000fe400000e0000 */
[----:B------:R-:W-:-:S04]  /*17a0*/  @!UP0 UIADD3 UR16, UPT, UPT, -UR4, 0x100000, URZ ;  /* 0x0010000004108890 */ /* 0x000fc8000fffe1ff */
[----:B------:R-:W-:Y:S02]  /*17b0*/  @!UP0 USHF.L.U32 UR17, UR16, 0xb, URZ ;  /* 0x0000000b10118899 */ /* 0x000fe400080006ff */
[----:B------:R-:W-:Y:S02]  /*17c0*/  @!UP0 USHF.L.U32 UR16, UR16, 0x1, URZ ;  /* 0x0000000110108899 */ /* 0x000fe400080006ff */
[----:B------:R-:W-:-:S04]  /*17d0*/  @!UP0 UIADD3 UR4, UPT, UPT, -UR4, 0x100000, URZ ;  /* 0x0010000004048890 */ /* 0x000fc8000fffe1ff */
[----:B------:R-:W-:Y:S02]  /*17e0*/  @!UP0 USHF.L.U32 UR5, UR4, 0xb, URZ ;  /* 0x0000000b04058899 */ /* 0x000fe400080006ff */
[----:B------:R-:W-:Y:S01]  /*17f0*/  @!UP0 USHF.L.U32 UR4, UR4, 0x1, URZ ;  /* 0x0000000104048899 */ /* 0x000fe200080006ff */
[----:B------:R-:W-:Y:S01]  /*1800*/  VOTEU.ALL UP0, P3 ;  /* 0x0000000000ff7886 */ /* 0x000fe20001800000 */
[----:B------:R-:W2:Y:S04]  /*1810*/  FENCE.VIEW.ASYNC.S ;  /* 0x00000000000073c6 */ /* 0x000ea80000000000 */
[----:B--2---:R2:W3:Y:S06]  /*1820*/  @!UP0 SYNCS.EXCH.64 URZ, [UR8+0x8000], UR16 ;  /* 0x0080001008ff85b2 */ /* 0x0044ec0008000100 */
[----:B------:R2:W5:Y:S01]  /*1830*/  @!UP1 SYNCS.EXCH.64 URZ, [UR8+0x8010], UR4 ;  /* 0x0080100408ff95b2 */ /* 0x0005620008000100 */
[----:B------:R-:W-:Y:S05]  /*1840*/  @!P0 BRA `(.L_x_53) ;  /* 0x0000000400f08947 */ /* 0x000fea0003800000 */
[----:B---3-5:R-:W-:Y:S01]  /*1850*/  BAR.SYNC.DEFER_BLOCKING 0x0 ;  /* 0x0000000000007b1d */ /* 0x028fe20000010000 */
[----:B------:R-:W-:Y:S01]  /*1860*/  @!P3 IMAD.MOV.U32 R2, RZ, RZ, 0x8000 ;  /* 0x00008000ff02b424 */ /* 0x000fe200078e00ff */
[----:B------:R-:W-:Y:S02]  /*1870*/  ELECT P1, URZ, PT ;  /* 0x0000000000ff782f */ /* 0x000fe40003820000 */
[----:B------:R-:W-:Y:S02]  /*1880*/  ELECT P0, URZ, PT ;  /* 0x0000000000ff782f */ /* 0x000fe40003800000 */
[C---:B------:R-:W-:Y:S01]  /*1890*/  ISETP.LT.U32.AND P1, PT, R68.reuse, 0x20, P1 ;  /* 0x000000204400780c */ /* 0x040fe20000f21070 */
[----:B------:R-:W-:Y:S01]  /*18a0*/  UIADD3 UR28, UPT, UPT, UR8, 0x4000, URZ ;  /* 0x00004000081c7890 */ /* 0x000fe2000fffe0ff */
[----:B------:R-:W-:Y:S01]  /*18b0*/  ISETP.LT.U32.AND P0, PT, R68, 0x20, P0 ;  /* 0x000000204400780c */ /* 0x000fe20000701070 */
[----:B--2---:R-:W-:Y:S02]  /*18c0*/  USHF.R.U32.HI UR16, URZ, 0x4, UR8 ;  /* 0x00000004ff107899 */ /* 0x004fe40008011608 */
[----:B------:R-:W-:-:S02]  /*18d0*/  USHF.R.U32.HI UR18, URZ, 0x4, UR28 ;  /* 0x00000004ff127899 */ /* 0x000fc4000801161c */
[----:B------:R-:W-:Y:S02]  /*18e0*/  USGXT.U32 UR16, UR16, 0xe ;  /* 0x0000000e1010789a */ /* 0x000fe40008000000 */
[----:B------:R-:W-:Y:S01]  /*18f0*/  USGXT.U32 UR18, UR18, 0xe ;  /* 0x0000000e1212789a */ /* 0x000fe20008000000 */
[----:B------:R-:W-:Y:S01]  /*1900*/  UMOV UR4, URZ ;  /* 0x000000ff00047c82 */ /* 0x000fe20008000000 */
[----:B------:R-:W-:Y:S02]  /*1910*/  UMOV UR17, 0x40004040 ;  /* 0x4000404000117882 */ /* 0x000fe40000000000 */
[----:B------:R-:W-:Y:S01]  /*1920*/  VOTEU.ANY UP0, P1 ;  /* 0x0000000000ff7886 */ /* 0x000fe20000800100 */
[----:B------:R-:W-:Y:S01]  /*1930*/  VOTEU.ANY UP2, P1 ;  /* 0x0000000000ff7886 */ /* 0x000fe20000840100 */
[----:B------:R-:W-:Y:S01]  /*1940*/  VOTEU.ANY UP1, P0 ;  /* 0x0000000000ff7886 */ /* 0x000fe20000020100 */
[----:B------:R-:W-:Y:S01]  /*1950*/  VOTEU.ANY UP3, P0 ;  /* 0x0000000000ff7886 */ /* 0x000fe20000060100 */
[----:B------:R-:W-:Y:S01]  /*1960*/  UMOV UR19, 0x40004040 ;  /* 0x4000404000137882 */ /* 0x000fe20000000000 */
[----:B------:R2:W-:Y:S01]  /*1970*/  @!P3 SYNCS.ARRIVE.TRANS64 RZ, [UR8+0x8000], R2 ;  /* 0x00800002ffffb9a7 */ /* 0x0005e20008000008 */
[----:B------:R3:W-:Y:S06]  /*1980*/  MEMBAR.ALL.CTA ;  /* 0x0000000000007992 */ /* 0x0007ec0000008000 */
[----:B---3--:R-:W3:Y:S01]  /*1990*/  FENCE.VIEW.ASYNC.S ;  /* 0x00000000000073c6 */ /* 0x008ee20000000000 */
[----:B------:R-:W-:Y:S01]  /*19a0*/  @UP0 UIADD3 UR9, UPT, UPT, UR8, 0x8000, URZ ;  /* 0x0000800008090890 */ /* 0x000fe2000fffe0ff */
[----:B------:R-:W-:Y:S01]  /*19b0*/  @UP0 UMOV UR10, URZ ;  /* 0x000000ff000a0c82 */ /* 0x000fe20008000000 */
[----:B------:R-:W-:Y:S01]  /*19c0*/  @UP1 UIADD3 UR29, UPT, UPT, UR8, 0x8000, URZ ;  /* 0x00008000081d1890 */ /* 0x000fe2000fffe0ff */
[----:B------:R-:W-:Y:S01]  /*19d0*/  @UP1 UMOV UR30, URZ ;  /* 0x000000ff001e1c82 */ /* 0x000fe20008000000 */
[----:B------:R-:W-:-:S02]  /*19e0*/  UIADD3 UR20, UP0, UPT, UR16, 0x2, URZ ;  /* 0x0000000210147890 */ /* 0x000fc4000ff1e0ff */
[----:B------:R-:W-:Y:S02]  /*19f0*/  UIADD3 UR22, UP1, UPT, UR18, 0x2, URZ ;  /* 0x0000000212167890 */ /* 0x000fe4000ff3e0ff */
[----:B------:R-:W-:Y:S02]  /*1a00*/  UIADD3.X UR21, UPT, UPT, UR4, 0x40004040, URZ, UP0, !UPT ;  /* 0x4000404004157890 */ /* 0x000fe400087fe4ff */
[----:B------:R-:W-:Y:S02]  /*1a10*/  UIADD3.X UR23, UPT, UPT, UR4, 0x40004040, URZ, UP1, !UPT ;  /* 0x4000404004177890 */ /* 0x000fe40008ffe4ff */
[----:B------:R-:W-:Y:S02]  /*1a20*/  UIADD3.64 UR32, UPT, UPT, UR20, 0x2, URZ ;  /* 0x0000000214207897 */ /* 0x000fe4000fffe0ff */
[----:B------:R-:W-:Y:S02]  /*1a30*/  UIADD3.64 UR36, UPT, UPT, UR20, 0x4, URZ ;  /* 0x0000000414247897 */ /* 0x000fe4000fffe0ff */
[----:B------:R-:W-:-:S02]  /*1a40*/  UIADD3.64 UR34, UPT, UPT, UR22, 0x2, URZ ;  /* 0x0000000216227897 */ /* 0x000fc4000fffe0ff */
[----:B------:R-:W-:Y:S02]  /*1a50*/  UIADD3.64 UR38, UPT, UPT, UR22, 0x4, URZ ;  /* 0x0000000416267897 */ /* 0x000fe4000fffe0ff */
[----:B------:R-:W-:Y:S01]  /*1a60*/  UISETP.NE.U32.AND UP0, UPT, UR24, URZ, UPT ;  /* 0x000000ff1800728c */ /* 0x000fe2000bf05070 */
[----:B---3--:R-:W-:Y:S06]  /*1a70*/  BAR.SYNC.DEFER_BLOCKING 0x0 ;  /* 0x0000000000007b1d */ /* 0x008fec0000010000 */
[----:B------:R2:W-:Y:S02]  /*1a80*/  @UP2 UTMALDG.2D [UR8], [UR6] ;  /* 0x00000008060025b4 */ /* 0x0005e40008008000 */
[----:B------:R-:W-:Y:S06]  /*1a90*/  BAR.SYNC.DEFER_BLOCKING 0x0 ;  /* 0x0000000000007b1d */ /* 0x000fec0000010000 */
[----:B------:R2:W-:Y:S02]  /*1aa0*/  @UP3 UTMALDG.2D [UR28], [UR12] ;  /* 0x0000001c0c0035b4 */ /* 0x0005e40008008000 */
[----:B------:R-:W-:Y:S06]  /*1ab0*/  BAR.SYNC.DEFER_BLOCKING 0x0 ;  /* 0x0000000000007b1d */ /* 0x000fec0000010000 */
[----:B------:R-:W3:Y:S02]  /*1ac0*/  SYNCS.PHASECHK.TRANS64.TRYWAIT P0, [UR8+0x8000], RZ ;  /* 0x008000ffff0075a7 */ /* 0x000ee40008001108 */
[----:B--23--:R-:W-:Y:S05]  /*1ad0*/  @!P0 BRA `(.L_x_54) ;  /* 0x0000000c00388947 */ /* 0x00cfea0003800000 */
.L_x_66:
[----:B------:R-:W-:Y:S05]  /*1ae0*/  BRA.U UP0, `(.L_x_55) ;  /* 0x0000000100347547 */ /* 0x000fea000b800000 */
[----:B------:R-:W-:Y:S01]  /*1af0*/  UMOV UR4, 0x0 ;  /* 0x0000000000047882 */ /* 0x000fe20000000000 */
[----:B------:R-:W-:Y:S01]  /*1b00*/  UMOV UR5, 0x8200010 ;  /* 0x0820001000057882 */ /* 0x000fe20000000000 */
[----:B------:R-:W-:Y:S01]  /*1b10*/  UMOV UR28, 0x0 ;  /* 0x00000000001c7882 */ /* 0x000fe20000000000 */
[----:B------:R-:W-:Y:S01]  /*1b20*/  UMOV UR29, 0x8200010 ;  /* 0x08200010001d7882 */ /* 0x000fe20000000000 */
[----:B------:R-:W-:Y:S01]  /*1b30*/  UMOV UR40, 0x0 ;  /* 0x0000000000287882 */ /* 0x000fe20000000000 */
[----:B------:R-:W-:Y:S01]  /*1b40*/  UMOV UR41, 0x8200010 ;  /* 0x0820001000297882 */ /* 0x000fe20000000000 */
[----:B------:R2:W-:Y:S01]  /*1b50*/  UTCHMMA gdesc[UR16], gdesc[UR18], tmem[UR27], tmem[UR4], idesc[UR5], !UPT ;  /* 0x00ff0412100075ea */ /* 0x0005e2000f80001b */
[----:B------:R-:W-:Y:S01]  /*1b60*/  UMOV UR42, 0x0 ;  /* 0x00000000002a7882 */ /* 0x000fe20000000000 */
[----:B------:R-:W-:Y:S01]  /*1b70*/  UMOV UR43, 0x8200010 ;  /* 0x08200010002b7882 */ /* 0x000fe20000000000 */
[----:B------:R2:W-:Y:S01]  /*1b80*/  UTCHMMA gdesc[UR20], gdesc[UR22], tmem[UR27], tmem[UR28], idesc[UR29], UPT ;  /* 0x00ff1c16140075ea */ /* 0x0005e2000b80001b */
[----:B------:R2:W-:Y:S01]  /*1b90*/  UTCHMMA gdesc[UR32], gdesc[UR34], tmem[UR27], tmem[UR40], idesc[UR41], UPT ;  /* 0x00ff2822200075ea */ /* 0x0005e2000b80001b */
[----:B------:R2:W-:Y:S01]  /*1ba0*/  UTCHMMA gdesc[UR36], gdesc[UR38], tmem[UR27], tmem[UR42], idesc[UR43], UPT ;  /* 0x00ff2a26240075ea */ /* 0x0005e2000b80001b */
[----:B------:R-:W-:Y:S01]  /*1bb0*/  NOP ;  /* 0x0000000000007918 */ /* 0x000fe20000000000 */
.L_x_55:
[----:B------:R-:W-:Y:S01]  /*1bc0*/  ELECT P0, URZ, PT ;  /* 0x0000000000ff782f */ /* 0x000fe20003800000 */
[----:B--2---:R-:W-:-:S03]  /*1bd0*/  UIADD3 UR4, UPT, UPT, UR8, 0x8010, URZ ;  /* 0x0000801008047890 */ /* 0x004fc6000fffe0ff */
[----:B------:R-:W-:Y:S01]  /*1be0*/  ISETP.LT.U32.AND P0, PT, R68, 0x20, P0 ;  /* 0x000000204400780c */ /* 0x000fe20000701070 */
[----:B------:R-:W-:-:S12]  /*1bf0*/  UMOV UR5, URZ ;  /* 0x000000ff00057c82 */ /* 0x000fd80008000000 */
[----:B------:R-:W-:Y:S01]  /*1c00*/  VOTEU.ANY UP0, P0 ;  /* 0x0000000000ff7886 */ /* 0x000fe20000000100 */
[----:B------:R-:W-:Y:S01]  /*1c10*/  VOTEU.ANY UP1, P0 ;  /* 0x0000000000ff7886 */ /* 0x000fe20000020100 */
[----:B------:R-:W-:-:S03]  /*1c20*/  ISETP.GE.U32.AND P0, PT, R10, 0x41, PT ;  /* 0x000000410a00780c */ /* 0x000fc60003f06070 */
[----:B------:R-:W-:Y:S02]  /*1c30*/  @UP0 UMOV UR9, UR4 ;  /* 0x0000000400090c82 */ /* 0x000fe40008000000 */
[----:B------:R2:W-:Y:S01]  /*1c40*/  @UP1 UTCBAR [UR9], URZ ;  /* 0x000000ff090013e9 */ /* 0x0005e200080000ff */
[----:B------:R-:W-:Y:S06]  /*1c50*/  BAR.SYNC.DEFER_BLOCKING 0x0 ;  /* 0x0000000000007b1d */ /* 0x000fec0000010000 */
[----:B------:R-:W3:Y:S02]  /*1c60*/  SYNCS.PHASECHK.TRANS64.TRYWAIT P1, [UR8+0x8010], RZ ;  /* 0x008010ffff0075a7 */ /* 0x000ee40008021108 */
[----:B--23--:R-:W-:Y:S05]  /*1c70*/  @!P1 BRA `(.L_x_56) ;  /* 0x0000000800dc9947 */ /* 0x00cfea0003800000 */
.L_x_67:
[----:B------:R-:W-:Y:S05]  /*1c80*/  @!P0 BRA `(.L_x_53) ;  /* 0x0000000000e08947 */ /* 0x000fea0003800000 */
[----:B------:R-:W-:Y:S01]  /*1c90*/  IMAD.MOV.U32 R2, RZ, RZ, 0x1 ;  /* 0x00000001ff027424 */ /* 0x000fe200078e00ff */
[----:B------:R-:W2:Y:S01]  /*1ca0*/  LDCU UR25, c[0x0][0x3a0] ;  /* 0x00007400ff1977ac */ /* 0x000ea20008000800 */
[----:B------:R-:W-:-:S05]  /*1cb0*/  UMOV UR10, 0x40 ;  /* 0x00000040000a7882 */ /* 0x000fca0000000000 */
.L_x_60:
[----:B------:R-:W-:Y:S01]  /*1cc0*/  BAR.SYNC.DEFER_BLOCKING 0x0 ;  /* 0x0000000000007b1d */ /* 0x000fe20000010000 */
[----:B------:R-:W-:Y:S01]  /*1cd0*/  @!P3 IMAD.MOV.U32 R3, RZ, RZ, 0x8000 ;  /* 0x00008000ff03b424 */ /* 0x000fe200078e00ff */
[----:B------:R-:W-:Y:S02]  /*1ce0*/  ELECT P1, URZ, PT ;  /* 0x0000000000ff782f */ /* 0x000fe40003820000 */
[----:B------:R-:W-:Y:S02]  /*1cf0*/  ELECT P0, URZ, PT ;  /* 0x0000000000ff782f */ /* 0x000fe40003800000 */
[C---:B------:R-:W-:Y:S01]  /*1d00*/  ISETP.LT.U32.AND P1, PT, R68.reuse, 0x20, P1 ;  /* 0x000000204400780c */ /* 0x040fe20000f21070 */
[----:B------:R-:W-:Y:S01]  /*1d10*/  UMOV UR30, UR10 ;  /* 0x0000000a001e7c82 */ /* 0x000fe20008000000 */
[----:B------:R-:W-:-:S11]  /*1d20*/  ISETP.LT.U32.AND P0, PT, R68, 0x20, P0 ;  /* 0x000000204400780c */ /* 0x000fd60000701070 */
[----:B------:R-:W-:Y:S02]  /*1d30*/  VOTEU.ANY UP0, P1 ;  /* 0x0000000000ff7886 */ /* 0x000fe40000800100 */
[----:B------:R-:W-:Y:S01]  /*1d40*/  VOTEU.ANY UP1, P0 ;  /* 0x0000000000ff7886 */ /* 0x000fe20000020100 */
[----:B------:R3:W-:Y:S01]  /*1d50*/  @!P3 SYNCS.ARRIVE.TRANS64 RZ, [UR8+0x8000], R3 ;  /* 0x00800003ffffb9a7 */ /* 0x0007e20008000008 */
[----:B------:R5:W-:Y:S06]  /*1d60*/  MEMBAR.ALL.CTA ;  /* 0x0000000000007992 */ /* 0x000bec0000008000 */
[----:B-----5:R-:W5:Y:S01]  /*1d70*/  FENCE.VIEW.ASYNC.S ;  /* 0x00000000000073c6 */ /* 0x020f620000000000 */
[----:B------:R-:W-:Y:S01]  /*1d80*/  @UP0 UIADD3 UR9, UPT, UPT, UR8, 0x8000, URZ ;  /* 0x0000800008090890 */ /* 0x000fe2000fffe0ff */
[----:B-----5:R-:W-:Y:S01]  /*1d90*/  VOTEU.ANY UP0, P1 ;  /* 0x0000000000ff7886 */ /* 0x020fe20000800100 */
[----:B------:R-:W-:-:S02]  /*1da0*/  @UP1 UIADD3 UR28, UPT, UPT, UR8, 0x4000, URZ ;  /* 0x00004000081c1890 */ /* 0x000fc4000fffe0ff */
[----:B------:R-:W-:Y:S01]  /*1db0*/  @UP1 UIADD3 UR29, UPT, UPT, UR8, 0x8000, URZ ;  /* 0x00008000081d1890 */ /* 0x000fe2000fffe0ff */
[----:B---3--:R-:W-:Y:S01]  /*1dc0*/  IMAD.U32 R3, R2, -0x80000000, RZ ;  /* 0x8000000002037824 */ /* 0x008fe200078e00ff */
[----:B------:R-:W-:Y:S01]  /*1dd0*/  VOTEU.ANY UP1, P0 ;  /* 0x0000000000ff7886 */ /* 0x000fe20000020100 */
[----:B------:R-:W-:Y:S06]  /*1de0*/  BAR.SYNC.DEFER_BLOCKING 0x0 ;  /* 0x0000000000007b1d */ /* 0x000fec0000010000 */
[----:B------:R3:W-:Y:S01]  /*1df0*/  @UP0 UTMALDG.2D [UR8], [UR6] ;  /* 0x00000008060005b4 */ /* 0x0007e20008008000 */
[----:B------:R-:W-:Y:S01]  /*1e00*/  UISETP.NE.U32.AND UP0, UPT, UR24, URZ, UPT ;  /* 0x000000ff1800728c */ /* 0x000fe2000bf05070 */
[----:B------:R-:W-:Y:S06]  /*1e10*/  BAR.SYNC.DEFER_BLOCKING 0x0 ;  /* 0x0000000000007b1d */ /* 0x000fec0000010000 */
[----:B------:R3:W-:Y:S02]  /*1e20*/  @UP1 UTMALDG.2D [UR28], [UR12] ;  /* 0x0000001c0c0015b4 */ /* 0x0007e40008008000 */
[----:B------:R-:W-:Y:S06]  /*1e30*/  BAR.SYNC.DEFER_BLOCKING 0x0 ;  /* 0x0000000000007b1d */ /* 0x000fec0000010000 */
[----:B------:R-:W5:Y:S02]  /*1e40*/  SYNCS.PHASECHK.TRANS64.TRYWAIT P0, [UR8+0x8000], R3 ;  /* 0x00800003ff0075a7 */ /* 0x000f640008001108 */
[----:B---3-5:R-:W-:Y:S05]  /*1e50*/  @!P0 BRA `(.L_x_57) ;  /* 0x0000000800708947 */ /* 0x028fea0003800000 */
.L_x_68:
[----:B------:R-:W-:Y:S05]  /*1e60*/  BRA.U UP0, `(.L_x_58) ;  /* 0x0000000100347547 */ /* 0x000fea000b800000 */
[----:B------:R-:W-:Y:S01]  /*1e70*/  UMOV UR28, 0x0 ;  /* 0x00000000001c7882 */ /* 0x000fe20000000000 */
[----:B------:R-:W-:Y:S01]  /*1e80*/  UMOV UR29, 0x8200010 ;  /* 0x08200010001d7882 */ /* 0x000fe20000000000 */
[----:B------:R-:W-:Y:S01]  /*1e90*/  UMOV UR40, 0x0 ;  /* 0x0000000000287882 */ /* 0x000fe20000000000 */
[----:B------:R-:W-:Y:S01]  /*1ea0*/  UMOV UR41, 0x8200010 ;  /* 0x0820001000297882 */ /* 0x000fe20000000000 */
[----:B------:R-:W-:Y:S01]  /*1eb0*/  UMOV UR42, 0x0 ;  /* 0x00000000002a7882 */ /* 0x000fe20000000000 */
[----:B------:R-:W-:Y:S01]  /*1ec0*/  UMOV UR43, 0x8200010 ;  /* 0x08200010002b7882 */ /* 0x000fe20000000000 */
[----:B------:R3:W-:Y:S01]  /*1ed0*/  UTCHMMA gdesc[UR16], gdesc[UR18], tmem[UR27], tmem[UR28], idesc[UR29], UPT ;  /* 0x00ff1c12100075ea */ /* 0x0007e2000b80001b */
[----:B------:R-:W-:Y:S01]  /*1ee0*/  UMOV UR44, 0x0 ;  /* 0x00000000002c7882 */ /* 0x000fe20000000000 */
[----:B------:R-:W-:Y:S01]  /*1ef0*/  UMOV UR45, 0x8200010 ;  /* 0x08200010002d7882 */ /* 0x000fe20000000000 */
[----:B------:R3:W-:Y:S01]  /*1f00*/  UTCHMMA gdesc[UR20], gdesc[UR22], tmem[UR27], tmem[UR40], idesc[UR41], UPT ;  /* 0x00ff2816140075ea */ /* 0x0007e2000b80001b */
[----:B------:R3:W-:Y:S01]  /*1f10*/  UTCHMMA gdesc[UR32], gdesc[UR34], tmem[UR27], tmem[UR42], idesc[UR43], UPT ;  /* 0x00ff2a22200075ea */ /* 0x0007e2000b80001b */
[----:B------:R3:W-:Y:S01]  /*1f20*/  UTCHMMA gdesc[UR36], gdesc[UR38], tmem[UR27], tmem[UR44], idesc[UR45], UPT ;  /* 0x00ff2c26240075ea */ /* 0x0007e2000b80001b */
[----:B------:R-:W-:Y:S01]  /*1f30*/  NOP ;  /* 0x0000000000007918 */ /* 0x000fe20000000000 */
.L_x_58:
[----:B------:R-:W-:-:S04]  /*1f40*/  ELECT P0, URZ, PT ;  /* 0x0000000000ff782f */ /* 0x000fc80003800000 */
[----:B------:R-:W-:-:S13]  /*1f50*/  ISETP.LT.U32.AND P0, PT, R68, 0x20, P0 ;  /* 0x000000204400780c */ /* 0x000fda0000701070 */
[----:B------:R-:W-:Y:S01]  /*1f60*/  VOTEU.ANY UP0, P0 ;  /* 0x0000000000ff7886 */ /* 0x000fe20000000100 */
[----:B------:R-:W-:-:S04]  /*1f70*/  VOTEU.ANY UP1, P0 ;  /* 0x0000000000ff7886 */ /* 0x000fc80000020100 */
[----:B------:R-:W-:Y:S02]  /*1f80*/  @UP0 UMOV UR9, UR4 ;  /* 0x0000000400090c82 */ /* 0x000fe40008000000 */
[----:B------:R5:W-:Y:S01]  /*1f90*/  @UP1 UTCBAR [UR9], URZ ;  /* 0x000000ff090013e9 */ /* 0x000be200080000ff */
[----:B------:R-:W-:Y:S06]  /*1fa0*/  BAR.SYNC.DEFER_BLOCKING 0x0 ;  /* 0x0000000000007b1d */ /* 0x000fec0000010000 */
[----:B------:R-:W3:Y:S02]  /*1fb0*/  SYNCS.PHASECHK.TRANS64.TRYWAIT P0, [UR8+0x8010], R3 ;  /* 0x00801003ff0075a7 */ /* 0x000ee40008001108 */
[----:B---3-5:R-:W-:Y:S05]  /*1fc0*/  @!P0 BRA `(.L_x_59) ;  /* 0x0000000800208947 */ /* 0x028fea0003800000 */
.L_x_69:
[----:B------:R-:W-:Y:S01]  /*1fd0*/  UIADD3 UR10, UPT, UPT, UR10, 0x40, URZ ;  /* 0x000000400a0a7890 */ /* 0x000fe2000fffe0ff */
[----:B------:R-:W-:-:S03]  /*1fe0*/  LOP3.LUT R2, R2, 0x1, RZ, 0x3c, !PT ;  /* 0x0000000102027812 */ /* 0x000fc600078e3cff */
[----:B--2---:R-:W-:-:S09]  /*1ff0*/  UISETP.GE.AND UP0, UPT, UR10, UR25, UPT ;  /* 0x000000190a00728c */ /* 0x004fd2000bf06270 */
[----:B------:R-:W-:Y:S05]  /*2000*/  BRA.U !UP0, `(.L_x_60) ;  /* 0xfffffffd082c7547 */ /* 0x000fea000b83ffff */
.L_x_53:
[----:B---3-5:R-:W-:Y:S06]  /*2010*/  BAR.SYNC.DEFER_BLOCKING 0x0 ;  /* 0x0000000000007b1d */ /* 0x028fec0000010000 */
[----:B------:R-:W-:Y:S04]  /*2020*/  BSSY.RECONVERGENT B5, `(.L_x_61) ;  /* 0x0000004000057945 */ /* 0x000fe80003800200 */
[----:B------:R-:W-:Y:S05]  /*2030*/  @P3 BRA `(.L_x_62) ;  /* 0x0000000000083947 */ /* 0x000fea0003800000 */
[----:B------:R-:W3:Y:S02]  /*2040*/  SYNCS.CCTL.IV [UR8+0x8000] ;  /* 0x00800000ff0079b1 */ /* 0x000ee40008000008 */
[----:B---3--:R-:W3:Y:S02]  /*2050*/  SYNCS.CCTL.IV [UR8+0x8010] ;  /* 0x00801000ff0079b1 */ /* 0x008ee40008000008 */
.L_x_62:
[----:B--2---:R-:W-:Y:S05]  /*2060*/  BSYNC.RECONVERGENT B5 ;  /* 0x0000000000057941 */ /* 0x004fea0003800200 */
.L_x_61:
[----:B------:R-:W-:Y:S01]  /*2070*/  USHF.L.U32 UR4, UR24, 0x15, URZ ;  /* 0x0000001518047899 */ /* 0x000fe200080006ff */
[C---:B------:R-:W-:Y:S01]  /*2080*/  IMAD.SHL.U32 R2, R0.reuse, 0x80, RZ ;  /* 0x0000008000027824 */ /* 0x040fe200078e00ff */
[----:B------:R-:W-:Y:S01]  /*2090*/  USHF.L.U32 UR5, UR24, 0x4, URZ ;  /* 0x0000000418057899 */ /* 0x000fe200080006ff */
[----:B------:R-:W-:Y:S01]  /*20a0*/  IMAD.SHL.U32 R3, R0, 0x10, RZ ;  /* 0x0000001000037824 */ /* 0x000fe200078e00ff */
[----:B------:R-:W-:Y:S02]  /*20b0*/  ULOP3.LUT UR4, UR4, 0x600000, URZ, 0xc0, !UPT ;  /* 0x0060000004047892 */ /* 0x000fe4000f8ec0ff */
[----:B------:R-:W-:Y:S01]  /*20c0*/  ULOP3.LUT UR5, UR5, 0x40, URZ, 0xc0, !UPT ;  /* 0x0000004005057892 */ /* 0x000fe2000f8ec0ff */
[----:B------:R-:W-:Y:S02]  /*20d0*/  LOP3.LUT R2, R2, 0x7f80, RZ, 0xc0, !PT ;  /* 0x00007f8002027812 */ /* 0x000fe400078ec0ff */
[----:B------:R-:W-:Y:S01]  /*20e0*/  ELECT P0, URZ, PT ;  /* 0x0000000000ff782f */ /* 0x000fe20003800000 */
[----:B------:R-:W-:Y:S01]  /*20f0*/  UIADD3 UR4, UPT, UPT, UR5, UR4, UR27 ;  /* 0x0000000405047290 */ /* 0x000fe2000fffe01b */
[----:B------:R-:W-:Y:S01]  /*2100*/  LOP3.LUT R2, R2, 0x70, R3, 0xf8, !PT ;  /* 0x0000007002027812 */ /* 0x000fe200078ef803 */
[----:B------:R-:W-:Y:S01]  /*2110*/  ULOP3.LUT UR24, UR24, 0x1, URZ, 0xc0, !UPT ;  /* 0x0000000118187892 */ /* 0x000fe2000f8ec0ff */
[----:B------:R-:W-:Y:S01]  /*2120*/  ISETP.LT.U32.AND P0, PT, R68, 0x40, P0 ;  /* 0x000000404400780c */ /* 0x000fe20000701070 */
[----:B------:R-:W-:Y:S01]  /*2130*/  UMOV UR26, UR11 ;  /* 0x0000000b001a7c82 */ /* 0x000fe20008000000 */
[C---:B------:R-:W-:Y:S01]  /*2140*/  LOP3.LUT R0, R2.reuse, 0x10, RZ, 0x3c, !PT ;  /* 0x0000001002007812 */ /* 0x040fe200078e3cff */
[----:B------:R-:W-:Y:S01]  /*2150*/  ULEA UR25, UR24, UR31, 0x6 ;  /* 0x0000001f18197291 */ /* 0x000fe2000f8e30ff */
[----:B------:R-:W-:Y:S01]  /*2160*/  LOP3.LUT R3, R2, 0x20, RZ, 0x3c, !PT ;  /* 0x0000002002037812 */ /* 0x000fe200078e3cff */
[----:B------:R-:W-:Y:S01]  /*2170*/  ULEA UR24, UR24, UR8, 0xe ;  /* 0x0000000818187291 */ /* 0x000fe2000f8e70ff */
[----:B----4-:R-:W2:Y:S01]  /*2180*/  LDTM.x64 R4, tmem[UR4] ;  /* 0x00000004000479ee */ /* 0x010ea20008340000 */
[----:B------:R-:W-:-:S06]  /*2190*/  NOP ;  /* 0x0000000000007918 */ /* 0x000fcc0000000000 */
[----:B--2---:R-:W-:Y:S01]  /*21a0*/  VOTEU.ANY UP1, P0 ;  /* 0x0000000000ff7886 */ /* 0x004fe20000020100 */
[----:B------:R-:W-:Y:S01]  /*21b0*/  VOTEU.ANY UP0, P0 ;  /* 0x0000000000ff7886 */ /* 0x000fe20000000100 */
[----:B------:R-:W-:Y:S02]  /*21c0*/  F2FP.F16.F32.PACK_AB R4, R5, R4 ;  /* 0x000000040504723e */ /* 0x000fe400000000ff */
[----:B------:R-:W-:Y:S02]  /*21d0*/  F2FP.F16.F32.PACK_AB R5, R7, R6 ;  /* 0x000000060705723e */ /* 0x000fe400000000ff */
[----:B------:R-:W-:Y:S02]  /*21e0*/  F2FP.F16.F32.PACK_AB R12, R13, R12 ;  /* 0x0000000c0d0c723e */ /* 0x000fe400000000ff */
[----:B------:R-:W-:Y:S02]  /*21f0*/  F2FP.F16.F32.PACK_AB R6, R9, R8 ;  /* 0x000000080906723e */ /* 0x000fe400000000ff */
[----:B------:R-:W-:-:S02]  /*2200*/  F2FP.F16.F32.PACK_AB R7, R11, R10 ;  /* 0x0000000a0b07723e */ /* 0x000fc400000000ff */
[----:B------:R-:W-:Y:S02]  /*2210*/  F2FP.F16.F32.PACK_AB R13, R15, R14 ;  /* 0x0000000e0f0d723e */ /* 0x000fe400000000ff */
[----:B------:R-:W-:Y:S01]  /*2220*/  F2FP.F16.F32.PACK_AB R20, R21, R20 ;  /* 0x000000141514723e */ /* 0x000fe200000000ff */
[----:B---3--:R2:W-:Y:S01]  /*2230*/  STS.128 [R2+UR8], R4 ;  /* 0x0000000402007988 */ /* 0x0085e20008000c08 */
[----:B------:R-:W-:Y:S02]  /*2240*/  F2FP.F16.F32.PACK_AB R14, R17, R16 ;  /* 0x00000010110e723e */ /* 0x000fe400000000ff */
[----:B------:R-:W-:Y:S02]  /*2250*/  F2FP.F16.F32.PACK_AB R15, R19, R18 ;  /* 0x00000012130f723e */ /* 0x000fe400000000ff */
[----:B------:R-:W-:Y:S02]  /*2260*/  F2FP.F16.F32.PACK_AB R21, R23, R22 ;  /* 0x000000161715723e */ /* 0x000fe400000000ff */
[----:B------:R-:W-:Y:S01]  /*2270*/  F2FP.F16.F32.PACK_AB R28, R29, R28 ;  /* 0x0000001c1d1c723e */ /* 0x000fe200000000ff */
[----:B------:R2:W-:Y:S01]  /*2280*/  STS.128 [R0+UR8], R12 ;  /* 0x0000000c00007988 */ /* 0x0005e20008000c08 */
[----:B------:R-:W-:-:S02]  /*2290*/  F2FP.F16.F32.PACK_AB R22, R25, R24 ;  /* 0x000000181916723e */ /* 0x000fc400000000ff */
[----:B------:R-:W-:Y:S02]  /*22a0*/  F2FP.F16.F32.PACK_AB R23, R27, R26 ;  /* 0x0000001a1b17723e */ /* 0x000fe400000000ff */
[----:B------:R-:W-:Y:S02]  /*22b0*/  F2FP.F16.F32.PACK_AB R29, R31, R30 ;  /* 0x0000001e1f1d723e */ /* 0x000fe400000000ff */
[----:B------:R-:W-:Y:S01]  /*22c0*/  F2FP.F16.F32.PACK_AB R36, R37, R36 ;  /* 0x000000242524723e */ /* 0x000fe200000000ff */
[----:B------:R2:W-:Y:S01]  /*22d0*/  STS.128 [R3+UR8], R20 ;  /* 0x0000001403007988 */ /* 0x0005e20008000c08 */
[----:B------:R-:W-:Y:S02]  /*22e0*/  F2FP.F16.F32.PACK_AB R30, R33, R32 ;  /* 0x00000020211e723e */ /* 0x000fe400000000ff */
[----:B------:R-:W-:Y:S02]  /*22f0*/  F2FP.F16.F32.PACK_AB R31, R35, R34 ;  /* 0x00000022231f723e */ /* 0x000fe400000000ff */
[----:B------:R-:W-:-:S02]  /*2300*/  F2FP.F16.F32.PACK_AB R37, R39, R38 ;  /* 0x000000262725723e */ /* 0x000fc400000000ff */
[----:B------:R-:W-:Y:S02]  /*2310*/  F2FP.F16.F32.PACK_AB R44, R45, R44 ;  /* 0x0000002c2d2c723e */ /* 0x000fe400000000ff */
[----:B------:R-:W-:Y:S02]  /*2320*/  LOP3.LUT R8, R2, 0x30, RZ, 0x3c, !PT ;  /* 0x0000003002087812 */ /* 0x000fe400078e3cff */
[----:B------:R-:W-:Y:S02]  /*2330*/  F2FP.F16.F32.PACK_AB R38, R41, R40 ;  /* 0x000000282926723e */ /* 0x000fe400000000ff */
[----:B------:R-:W-:Y:S01]  /*2340*/  F2FP.F16.F32.PACK_AB R39, R43, R42 ;  /* 0x0000002a2b27723e */ /* 0x000fe200000000ff */
[----:B------:R2:W-:Y:S01]  /*2350*/  STS.128 [R8+UR8], R28 ;  /* 0x0000001c08007988 */ /* 0x0005e20008000c08 */
[----:B------:R-:W-:Y:S02]  /*2360*/  F2FP.F16.F32.PACK_AB R45, R47, R46 ;  /* 0x0000002e2f2d723e */ /* 0x000fe400000000ff */
[----:B------:R-:W-:-:S02]  /*2370*/  F2FP.F16.F32.PACK_AB R52, R53, R52 ;  /* 0x000000343534723e */ /* 0x000fc400000000ff */
[C---:B------:R-:W-:Y:S02]  /*2380*/  LOP3.LUT R9, R2.reuse, 0x40, RZ, 0x3c, !PT ;  /* 0x0000004002097812 */ /* 0x040fe400078e3cff */
[----:B------:R-:W-:Y:S02]  /*2390*/  F2FP.F16.F32.PACK_AB R46, R49, R48 ;  /* 0x00000030312e723e */ /* 0x000fe400000000ff */
[----:B------:R-:W-:Y:S01]  /*23a0*/  F2FP.F16.F32.PACK_AB R47, R51, R50 ;  /* 0x00000032332f723e */ /* 0x000fe200000000ff */
[----:B------:R2:W-:Y:S01]  /*23b0*/  STS.128 [R9+UR8], R36 ;  /* 0x0000002409007988 */ /* 0x0005e20008000c08 */
[----:B------:R-:W-:Y:S02]  /*23c0*/  F2FP.F16.F32.PACK_AB R53, R55, R54 ;  /* 0x000000363735723e */ /* 0x000fe400000000ff */
[----:B------:R-:W-:Y:S02]  /*23d0*/  F2FP.F16.F32.PACK_AB R60, R61, R60 ;  /* 0x0000003c3d3c723e */ /* 0x000fe400000000ff */
[----:B------:R-:W-:-:S02]  /*23e0*/  LOP3.LUT R10, R2, 0x50, RZ, 0x3c, !PT ;  /* 0x00000050020a7812 */ /* 0x000fc400078e3cff */
[----:B------:R-:W-:Y:S02]  /*23f0*/  F2FP.F16.F32.PACK_AB R54, R57, R56 ;  /* 0x000000383936723e */ /* 0x000fe400000000ff */
[----:B------:R-:W-:Y:S01]  /*2400*/  F2FP.F16.F32.PACK_AB R55, R59, R58 ;  /* 0x0000003a3b37723e */ /* 0x000fe200000000ff */
[----:B------:R2:W-:Y:S01]  /*2410*/  STS.128 [R10+UR8], R44 ;  /* 0x0000002c0a007988 */ /* 0x0005e20008000c08 */
[----:B------:R-:W-:Y:S02]  /*2420*/  F2FP.F16.F32.PACK_AB R61, R63, R62 ;  /* 0x0000003e3f3d723e */ /* 0x000fe400000000ff */
[C---:B------:R-:W-:Y:S02]  /*2430*/  LOP3.LUT R11, R2.reuse, 0x60, RZ, 0x3c, !PT ;  /* 0x00000060020b7812 */ /* 0x040fe400078e3cff */
[----:B------:R-:W-:Y:S02]  /*2440*/  F2FP.F16.F32.PACK_AB R62, R65, R64 ;  /* 0x00000040413e723e */ /* 0x000fe400000000ff */
[----:B------:R-:W-:Y:S01]  /*2450*/  F2FP.F16.F32.PACK_AB R63, R67, R66 ;  /* 0x00000042433f723e */ /* 0x000fe200000000ff */
[----:B------:R2:W-:Y:S01]  /*2460*/  STS.128 [R11+UR8], R52 ;  /* 0x000000340b007988 */ /* 0x0005e20008000c08 */
[----:B------:R-:W-:-:S05]  /*2470*/  LOP3.LUT R16, R2, 0x70, RZ, 0x3c, !PT ;  /* 0x0000007002107812 */ /* 0x000fca00078e3cff */
[----:B------:R2:W-:Y:S01]  /*2480*/  STS.128 [R16+UR8], R60 ;  /* 0x0000003c10007988 */ /* 0x0005e20008000c08 */
[----:B------:R3:W-:Y:S06]  /*2490*/  MEMBAR.ALL.CTA ;  /* 0x0000000000007992 */ /* 0x0007ec0000008000 */
[----:B---3--:R-:W3:Y:S02]  /*24a0*/  FENCE.VIEW.ASYNC.S ;  /* 0x00000000000073c6 */ /* 0x008ee40000000000 */
[----:B---3--:R-:W-:Y:S06]  /*24b0*/  BAR.SYNC.DEFER_BLOCKING 0x0 ;  /* 0x0000000000007b1d */ /* 0x008fec0000010000 */
[----:B------:R2:W-:Y:S01]  /*24c0*/  @UP1 UTMASTG.2D [UR24], [UR14] ;  /* 0x000000180e0013b5 */ /* 0x0005e20008008000 */
[----:B------:R0:W-:Y:S01]  /*24d0*/  UTMACMDFLUSH ;  /* 0x00000000000079b7 */ /* 0x0001e20000000000 */
[----:B------:R-:W-:-:S04]  /*24e0*/  DEPBAR.LE SB0, 0x0 ;  /* 0x000080000000791a */ /* 0x000fc80000000000 */
[----:B------:R-:W-:Y:S08]  /*24f0*/  BAR.SYNC.DEFER_BLOCKING 0x0 ;  /* 0x0000000000007b1d */ /* 0x000ff00000010000 */
[----:B------:R-:W-:Y:S06]  /*2500*/  BAR.SYNC.DEFER_BLOCKING 0x0 ;  /* 0x0000000000007b1d */ /* 0x000fec0000010000 */
[----:B--2---:R-:W-:Y:S05]  /*2510*/  @P2 BRA `(.L_x_63) ;  /* 0x0000000000a02947 */ /* 0x004fea0003800000 */
[----:B------:R-:W2:Y:S01]  /*2520*/  S2UR UR5, SR_CgaCtaId ;  /* 0x00000000000579c3 */ /* 0x000ea20000008800 */
[----:B------:R-:W-:Y:S01]  /*2530*/  NOP ;  /* 0x0000000000007918 */ /* 0x000fe20000000000 */
[----:B------:R-:W-:Y:S01]  /*2540*/  UMOV UR4, 0x50 ;  /* 0x0000005000047882 */ /* 0x000fe20000000000 */
[----:B------:R-:W-:Y:S02]  /*2550*/  IMAD.U32 R0, RZ, RZ, UR27 ;  /* 0x0000001bff007e24 */ /* 0x000fe4000f8e00ff */
[----:B------:R-:W-:Y:S02]  /*2560*/  IMAD.MOV.U32 R3, RZ, RZ, 0xf ;  /* 0x0000000fff037424 */ /* 0x000fe400078e00ff */
[----:B------:R-:W-:Y:S01]  /*2570*/  IMAD.MOV.U32 R7, RZ, RZ, 0x1 ;  /* 0x00000001ff077424 */ /* 0x000fe200078e00ff */
[----:B------:R-:W-:-:S04]  /*2580*/  LOP3.LUT R0, R0, 0xffff, RZ, 0xc0, !PT ;  /* 0x0000ffff00007812 */ /* 0x000fc800078ec0ff */
[----:B------:R-:W-:-:S05]  /*2590*/  SHF.R.U32.HI R0, RZ, 0x5, R0 ;  /* 0x00000005ff007819 */ /* 0x000fca0000011600 */
[----:B------:R-:W-:Y:S01]  /*25a0*/  VIADD R2, R0, 0x10 ;  /* 0x0000001000027836 */ /* 0x000fe20000000000 */
[----:B------:R-:W-:Y:S01]  /*25b0*/  SHF.L.U32 R0, R3, R0, RZ ;  /* 0x0000000003007219 */ /* 0x000fe200000006ff */
[----:B--2---:R-:W-:-:S03]  /*25c0*/  ULEA UR6, UR5, UR4, 0x18 ;  /* 0x0000000405067291 */ /* 0x004fc6000f8ec0ff */
[----:B------:R-:W-:-:S04]  /*25d0*/  SHF.L.U32 R3, R7, R2, RZ ;  /* 0x0000000207037219 */ /* 0x000fc800000006ff */
[----:B------:R-:W-:Y:S02]  /*25e0*/  LOP3.LUT R0, R3, R0, RZ, 0xfc, !PT ;  /* 0x0000000003007212 */ /* 0x000fe400078efcff */
[----:B------:R-:W2:Y:S02]  /*25f0*/  LDS R5, [UR6] ;  /* 0x00000006ff057984 */ /* 0x000ea40008000800 */
[C---:B------:R-:W-:Y:S02]  /*2600*/  LOP3.LUT R2, R0.reuse, 0xffff, RZ, 0xc0, !PT ;  /* 0x0000ffff00027812 */ /* 0x040fe400078ec0ff */
[----:B--2---:R-:W-:-:S04]  /*2610*/  LOP3.LUT R3, R0, 0xffff, R5, 0x80, !PT ;  /* 0x0000ffff00037812 */ /* 0x004fc800078e8005 */
[----:B------:R-:W-:-:S13]  /*2620*/  ISETP.NE.AND P0, PT, R3, R2, PT ;  /* 0x000000020300720c */ /* 0x000fda0003f05270 */
[----:B------:R-:W-:Y:S05]  /*2630*/  @P0 BRA `(.L_x_64) ;  /* 0x0000000000500947 */ /* 0x000fea0003800000 */
[----:B------:R-:W-:Y:S02]  /*2640*/  SHF.R.U32.HI R5, RZ, 0x10, R5 ;  /* 0x00000010ff057819 */ /* 0x000fe40000011605 */
[----:B------:R-:W-:-:S04]  /*2650*/  SHF.R.U32.HI R2, RZ, 0x10, R0 ;  /* 0x00000010ff027819 */ /* 0x000fc80000011600 */
[----:B------:R-:W-:-:S04]  /*2660*/  LOP3.LUT R5, R5, R2, RZ, 0xc0, !PT ;  /* 0x0000000205057212 */ /* 0x000fc800078ec0ff */
[----:B------:R-:W-:-:S13]  /*2670*/  ISETP.NE.AND P0, PT, R5, R2, PT ;  /* 0x000000020500720c */ /* 0x000fda0003f05270 */
[----:B------:R-:W-:Y:S05]  /*2680*/  @P0 BRA `(.L_x_65) ;  /* 0x0000000000300947 */ /* 0x000fea0003800000 */
[----:B------:R-:W-:Y:S01]  /*2690*/  R2UR UR4, R0 ;  /* 0x00000000000472ca */ /* 0x000fe200000e0000 */
[----:B------:R-:W-:Y:S01]  /*26a0*/  VOTEU.ANY UR5, UPT, PT ;  /* 0x0000000000057886 */ /* 0x000fe200038e0100 */
[----:B------:R-:W2:Y:S01]  /*26b0*/  S2R R0, SR_LANEID ;  /* 0x0000000000007919 */ /* 0x000ea20000000000 */
[----:B------:R-:W-:-:S10]  /*26c0*/  UFLO.U32 UR5, UR5 ;  /* 0x00000005000572bd */ /* 0x000fd400080e0000 */
[----:B------:R-:W-:-:S06]  /*26d0*/  ULOP3.LUT UR4, URZ, UR4, URZ, 0x33, !UPT ;  /* 0x00000004ff047292 */ /* 0x000fcc000f8e33ff */
[----:B------:R-:W-:-:S04]  /*26e0*/  IMAD.U32 R2, RZ, RZ, UR4 ;  /* 0x00000004ff027e24 */ /* 0x000fc8000f8e00ff */
[----:B------:R-:W3:Y:S02]  /*26f0*/  REDUX UR7, R2 ;  /* 0x00000000020773c4 */ /* 0x000ee40000000000 */
[----:B------:R4:W-:Y:S01]  /*2700*/  UTCATOMSWS.AND URZ, UR4 ;  /* 0x0000000400ff79e3 */ /* 0x0009e20008000000 */
[----:B--2---:R-:W-:Y:S01]  /*2710*/  ISETP.EQ.U32.AND P0, PT, R0, UR5, PT ;  /* 0x0000000500007c0c */ /* 0x004fe2000bf02070 */
[----:B---3--:R-:W-:-:S12]  /*2720*/  IMAD.U32 R0, RZ, RZ, UR7 ;  /* 0x00000007ff007e24 */ /* 0x008fd8000f8e00ff */
[----:B------:R4:W-:Y:S01]  /*2730*/  @P0 ATOMS.AND RZ, [UR6], R0 ;  /* 0x00000000ffff098c */ /* 0x0009e2000a800006 */
[----:B------:R-:W-:Y:S05]  /*2740*/  BRA `(.L_x_63) ;  /* 0x0000000000147947 */ /* 0x000fea0003800000 */
.L_x_65:
[----:B------:R-:W-:-:S07]  /*2750*/  MOV R2, 0x2770 ;  /* 0x0000277000027802 */ /* 0x000fce0000000f00 */
[----:B-1----:R-:W-:Y:S05]  /*2760*/  CALL.REL.NOINC `($__internal_0_$__cuda_sm10x_tcgen05_guardrail_trap_col_being_dealloced_not_returned_by_alloc) ;  /* 0x0000000000447944 */ /* 0x002fea0003c00000 */
[----:B------:R-:W-:Y:S05]  /*2770*/  BRA `(.L_x_63) ;  /* 0x0000000000087947 */ /* 0x000fea0003800000 */
.L_x_64:
[----:B------:R-:W-:-:S07]  /*2780*/  MOV R2, 0x27a0 ;  /* 0x000027a000027802 */ /* 0x000fce0000000f00 */
[----:B-1----:R-:W-:Y:S05]  /*2790*/  CALL.REL.NOINC `($__internal_2_$__cuda_sm10x_tcgen05_guardrail_trap_unallocated_columns_being_dealloced) ;  /* 0x0000000000507944 */ /* 0x002fea0003c00000 */
.L_x_63:
[----:B------:R-:W-:Y:S01]  /*27a0*/  NOP ;  /* 0x0000000000007918 */ /* 0x000fe20000000000 */
[----:B----4-:R-:W-:Y:S05]  /*27b0*/  EXIT ;  /* 0x000000000000794d */ /* 0x010fea0003800000 */
.L_x_54:
[----:B------:R-:W2:Y:S02]  /*27c0*/  SYNCS.PHASECHK.TRANS64.TRYWAIT P0, [UR8+0x8000], RZ ;  /* 0x008000ffff0075a7 */ /* 0x000ea40008001108 */
[----:B--2---:R-:W-:Y:S05]  /*27d0*/  @!P0 BRA `(.L_x_54) ;  /* 0xfffffffc00f88947 */ /* 0x004fea000383ffff */
[----:B------:R-:W-:Y:S05]  /*27e0*/  BRA `(.L_x_66) ;  /* 0xfffffff000bc7947 */ /* 0x000fea000383ffff */
.L_x_56:
[----:B------:R-:W2:Y:S02]  /*27f0*/  SYNCS.PHASECHK.TRANS64.TRYWAIT P1, [UR8+0x8010], RZ ;  /* 0x008010ffff0075a7 */ /* 0x000ea40008021108 */
[----:B--2---:R-:W-:Y:S05]  /*2800*/  @!P1 BRA `(.L_x_56) ;  /* 0xfffffffc00f89947 */ /* 0x004fea000383ffff */
[----:B------:R-:W-:Y:S05]  /*2810*/  BRA `(.L_x_67) ;  /* 0xfffffff400187947 */ /* 0x000fea000383ffff */
.L_x_57:
[----:B------:R-:W3:Y:S02]  /*2820*/  SYNCS.PHASECHK.TRANS64.TRYWAIT P0, [UR8+0x8000], R3 ;  /* 0x00800003ff0075a7 */ /* 0x000ee40008001108 */
[----:B---3--:R-:W-:Y:S05]  /*2830*/  @!P0 BRA `(.L_x_57) ;  /* 0xfffffffc00f88947 */ /* 0x008fea000383ffff */
[----:B------:R-:W-:Y:S05]  /*2840*/  BRA `(.L_x_68) ;  /* 0xfffffff400847947 */ /* 0x000fea000383ffff */
.L_x_59:
[----:B------:R-:W3:Y:S02]  /*2850*/  SYNCS.PHASECHK.TRANS64.TRYWAIT P0, [UR8+0x8010], R3 ;  /* 0x00801003ff0075a7 */ /* 0x000ee40008001108 */
[----:B---3--:R-:W-:Y:S05]  /*2860*/  @!P0 BRA `(.L_x_59) ;  /* 0xfffffffc00f88947 */ /* 0x008fea000383ffff */
[----:B------:R-:W-:Y:S05]  /*2870*/  BRA `(.L_x_69) ;  /* 0xfffffff400d47947 */ /* 0x000fea000383ffff */
        .weak           $__internal_0_$__cuda_sm10x_tcgen05_guardrail_trap_col_being_dealloced_not_returned_by_alloc
        .type           $__internal_0_$__cuda_sm10x_tcgen05_guardrail_trap_col_being_dealloced_not_returned_by_alloc,@function
        .size           $__internal_0_$__cuda_sm10x_tcgen05_guardrail_trap_col_being_dealloced_not_returned_by_alloc,($__internal_1_$__cuda_sm10x_tcgen05_guardrail_trap_phase_invalid_during_alloc - $__internal_0_$__cuda_sm10x_tcgen05_guardrail_trap_col_being_dealloced_not_returned_by_alloc)
$__internal_0_$__cuda_sm10x_tcgen05_guardrail_trap_col_being_dealloced_not_returned_by_alloc:
[----:B------:R-:W-:Y:S05]  /*2880*/  BPT.TRAP 0x1 ;  /* 0x000000040000795c */ /* 0x000fea0000300000 */
[----:B------:R-:W-:-:S04]  /*2890*/  IMAD.MOV.U32 R3, RZ, RZ, 0x0 ;  /* 0x00000000ff037424 */ /* 0x000fc800078e00ff */
[----:B------:R-:W-:Y:S05]  /*28a0*/  RET.REL.NODEC R2 `(gluon_tcgen05) ;  /* 0xffffffd402d47950 */ /* 0x000fea0003c3ffff */
        .weak           $__internal_1_$__cuda_sm10x_tcgen05_guardrail_trap_phase_invalid_during_alloc
        .type           $__internal_1_$__cuda_sm10x_tcgen05_guardrail_trap_phase_invalid_during_alloc,@function
        .size           $__internal_1_$__cuda_sm10x_tcgen05_guardrail_trap_phase_invalid_during_alloc,($__internal_2_$__cuda_sm10x_tcgen05_guardrail_trap_unallocated_columns_being_dealloced - $__internal_1_$__cuda_sm10x_tcgen05_guardrail_trap_phase_invalid_during_alloc)
$__internal_1_$__cuda_sm10x_tcgen05_guardrail_trap_phase_invalid_during_alloc:
[----:B------:R-:W-:Y:S05]  /*28b0*/  BPT.TRAP 0x1 ;  /* 0x000000040000795c */ /* 0x000fea0000300000 */
[----:B------:R-:W-:-:S04]  /*28c0*/  IMAD.MOV.U32 R3, RZ, RZ, 0x0 ;  /* 0x00000000ff037424 */ /* 0x000fc800078e00ff */
[----:B------:R-:W-:Y:S05]  /*28d0*/  RET.REL.NODEC R2 `(gluon_tcgen05) ;  /* 0xffffffd402c87950 */ /* 0x000fea0003c3ffff */
        .weak           $__internal_2_$__cuda_sm10x_tcgen05_guardrail_trap_unallocated_columns_being_dealloced
        .type           $__internal_2_$__cuda_sm10x_tcgen05_guardrail_trap_unallocated_columns_being_dealloced,@function
        .size           $__internal_2_$__cuda_sm10x_tcgen05_guardrail_trap_unallocated_columns_being_dealloced,(.L_x_73 - $__internal_2_$__cuda_sm10x_tcgen05_guardrail_trap_unallocated_columns_being_dealloced)
$__internal_2_$__cuda_sm10x_tcgen05_guardrail_trap_unallocated_columns_being_dealloced:
[----:B------:R-:W-:Y:S05]  /*28e0*/  BPT.TRAP 0x1 ;  /* 0x000000040000795c */ /* 0x000fea0000300000 */
[----:B------:R-:W-:-:S04]  /*28f0*/  IMAD.MOV.U32 R3, RZ, RZ, 0x0 ;  /* 0x00000000ff037424 */ /* 0x000fc800078e00ff */
[----:B------:R-:W-:Y:S05]  /*2900*/  RET.REL.NODEC R2 `(gluon_tcgen05) ;  /* 0xffffffd402bc7950 */ /* 0x000fea0003c3ffff */
.L_x_70:
[----:B------:R-:W-:-:S00]  /*2910*/  BRA `(.L_x_70) ;  /* 0xfffffffc00fc7947 */ /* 0x000fc0000383ffff */
[----:B------:R-:W-:-:S00]  /*2920*/  NOP ;  /* 0x0000000000007918 */ /* 0x000fc00000000000 */
        /* <DEDUP_REMOVED lines=13> */
.L_x_73:


//--------------------- .nv.shared.gluon_tcgen05  --------------------------
	.section	.nv.shared.gluon_tcgen05,"aw",@nobits
	.sectionflags	@""
	.align	16
	.zero		1024


//--------------------- .nv.shared.reserved.0     --------------------------
	.section	.nv.shared.reserved.0,"aw",@nobits
	.align	8
	.weak		__nv_reservedSMEM_offset_0_alias
	.size		__nv_reservedSMEM_offset_0_alias, 0, 64
	.other		__nv_reservedSMEM_offset_0_alias,@"STO_CUDA_RESERVED_SHARED STV_DEFAULT"
__nv_reservedSMEM_offset_0_alias:
	.zero		0
.nv.shared.reserved.0:
	.zero		64
	.weak		__nv_reservedSMEM_allocation_phase
	.type		__nv_reservedSMEM_allocation_phase,@object
	.size		__nv_reservedSMEM_allocation_phase,(.L_0 - __nv_reservedSMEM_allocation_phase)
__nv_reservedSMEM_allocation_phase:
	.zero		1
.L_0:
	.zero		7
	.weak		__nv_reservedSMEM_devtool_atexit_pc
	.type		__nv_reservedSMEM_devtool_atexit_pc,@object
	.size		__nv_reservedSMEM_devtool_atexit_pc,(__nv_reservedSMEM_allocation_mask - __nv_reservedSMEM_devtool_atexit_pc)
__nv_reservedSMEM_devtool_atexit_pc:
	.zero		8
	.weak		__nv_reservedSMEM_allocation_mask
	.type		__nv_reservedSMEM_allocation_mask,@object
	.size		__nv_reservedSMEM_allocation_mask,(.L_2 - __nv_reservedSMEM_allocation_mask)
__nv_reservedSMEM_allocation_mask:
	.zero		4
.L_2:


//--------------------- .nv.constant0.gluon_tcgen05 --------------------------
	.section	.nv.constant0.gluon_tcgen05,"a",@progbits
	.sectionflags	@""
	.align	4
.nv.constant0.gluon_tcgen05:
	.zero		976


//--------------------- SYMBOLS --------------------------

	.type		.nv.reservedSmem.offset0,@object
	.size		.nv.reservedSmem.offset0,0x4
	.type		.nv.reservedSmem.cap,@object
	.size		.nv.reservedSmem.cap,0x4
